	.target	sm_90a

	.elftype	@"ET_EXEC"


//--------------------- .note.nv.tkinfo           --------------------------
	.section	.note.nv.tkinfo,"",@"SHT_NOTE"
	.sectionflags	@"SHF_NOTE_NV_TKINFO"
	.tkinfo
        /*0018*/ 	.word	0x00000002
        /*0030*/ 	.string	""
        /*0030*/ 	.string	"ptxas"
        /*0030*/ 	.string	"Cuda compilation tools, release 13.0, V13.0.88"
        /*0030*/ 	.string	"Build cuda_13.0.r13.0/compiler.36424714_0"
        /*0030*/ 	.string	"-arch sm_90a -m 64 "



//--------------------- .note.nv.cuinfo           --------------------------
	.section	.note.nv.cuinfo,"",@"SHT_NOTE"
	.sectionflags	@"SHF_NOTE_NV_CUINFO"
        /*0018*/ 	.short	0x0002
        /*001a*/ 	.short	0x005a
        /*001c*/ 	.short	0x0082
	.zero		2


//--------------------- .nv.info                  --------------------------
	.section	.nv.info,"",@"SHT_CUDA_INFO"
	.align	4


	//----- nvinfo : EIATTR_REGCOUNT
	.align		4
        /*0000*/ 	.byte	0x04, 0x2f
        /*0002*/ 	.short	(.L_15 - .L_14)
	.align		4
.L_14:
        /*0004*/ 	.word	index@(_ZN7cutlass13device_kernelINS_4gemm6kernel13GemmUniversalIN4cute5tupleIJiiiiEEENS1_10collective13CollectiveMmaINS1_34MainloopSm90TmaGmmaWarpSpecializedILi3ENS5_IJNS4_1CILi4EEENSA_ILi1EEESC_EEENS1_35KernelTmaWarpSpecializedCooperativeEEENS5_IJNSA_ILi128EEESG_NSA_ILi64EEEEEENS_6half_tENS5_IJlSC_lEEESJ_SK_NS4_8TiledMMAINS4_8MMA_AtomIJNS4_4SM904GMMA26MMA_64x128x16_F32F16F16_SSILNSO_5MajorE0ELSQ_0ELNSO_7ScaleInE1ELSR_1EEEEEENS4_6LayoutINS5_IJNSA_ILi2EEESC_SC_EEENS5_IJSC_NSA_ILi0EEESX_EEEEENS5_IJNS4_10UnderscoreES10_S10_EEEEENS4_13SM90_TMA_LOADENS4_14ComposedLayoutINS4_7SwizzleILi3ELi4ELi3EEENS4_18smem_ptr_flag_bitsILi16EEENSU_INS5_IJNSA_ILi8EEESH_EEENS5_IJSH_SC_EEEEEEEvNS4_8identityENS4_23SM90_TMA_LOAD_MULTICASTES1D_vS1E_EENS_8epilogue10collective6detail29Sm90TmaWarpSpecializedAdapterINS1I_15DefaultEpilogueISJ_SK_SK_NS1H_6thread17LinearCombinationISJ_Li1EffLNS1M_9ScaleType4KindE0ELNS_15FloatRoundStyleE2ESJ_EENS1_15EpilogueDefaultEEEEEvvEEEEvNT_6ParamsE)
        /*0008*/ 	.word	0x000000a8


	//----- nvinfo : EIATTR_FRAME_SIZE
	.align		4
.L_15:
        /*000c*/ 	.byte	0x04, 0x11
        /*000e*/ 	.short	(.L_17 - .L_16)
	.align		4
.L_16:
        /*0010*/ 	.word	index@(_ZN7cutlass13device_kernelINS_4gemm6kernel13GemmUniversalIN4cute5tupleIJiiiiEEENS1_10collective13CollectiveMmaINS1_34MainloopSm90TmaGmmaWarpSpecializedILi3ENS5_IJNS4_1CILi4EEENSA_ILi1EEESC_EEENS1_35KernelTmaWarpSpecializedCooperativeEEENS5_IJNSA_ILi128EEESG_NSA_ILi64EEEEEENS_6half_tENS5_IJlSC_lEEESJ_SK_NS4_8TiledMMAINS4_8MMA_AtomIJNS4_4SM904GMMA26MMA_64x128x16_F32F16F16_SSILNSO_5MajorE0ELSQ_0ELNSO_7ScaleInE1ELSR_1EEEEEENS4_6LayoutINS5_IJNSA_ILi2EEESC_SC_EEENS5_IJSC_NSA_ILi0EEESX_EEEEENS5_IJNS4_10UnderscoreES10_S10_EEEEENS4_13SM90_TMA_LOADENS4_14ComposedLayoutINS4_7SwizzleILi3ELi4ELi3EEENS4_18smem_ptr_flag_bitsILi16EEENSU_INS5_IJNSA_ILi8EEESH_EEENS5_IJSH_SC_EEEEEEEvNS4_8identityENS4_23SM90_TMA_LOAD_MULTICASTES1D_vS1E_EENS_8epilogue10collective6detail29Sm90TmaWarpSpecializedAdapterINS1I_15DefaultEpilogueISJ_SK_SK_NS1H_6thread17LinearCombinationISJ_Li1EffLNS1M_9ScaleType4KindE0ELNS_15FloatRoundStyleE2ESJ_EENS1_15EpilogueDefaultEEEEEvvEEEEvNT_6ParamsE)
        /*0014*/ 	.word	0x00000000


	//----- nvinfo : EIATTR_MIN_STACK_SIZE
	.align		4
.L_17:
        /*0018*/ 	.byte	0x04, 0x12
        /*001a*/ 	.short	(.L_19 - .L_18)
	.align		4
.L_18:
        /*001c*/ 	.word	index@(_ZN7cutlass13device_kernelINS_4gemm6kernel13GemmUniversalIN4cute5tupleIJiiiiEEENS1_10collective13CollectiveMmaINS1_34MainloopSm90TmaGmmaWarpSpecializedILi3ENS5_IJNS4_1CILi4EEENSA_ILi1EEESC_EEENS1_35KernelTmaWarpSpecializedCooperativeEEENS5_IJNSA_ILi128EEESG_NSA_ILi64EEEEEENS_6half_tENS5_IJlSC_lEEESJ_SK_NS4_8TiledMMAINS4_8MMA_AtomIJNS4_4SM904GMMA26MMA_64x128x16_F32F16F16_SSILNSO_5MajorE0ELSQ_0ELNSO_7ScaleInE1ELSR_1EEEEEENS4_6LayoutINS5_IJNSA_ILi2EEESC_SC_EEENS5_IJSC_NSA_ILi0EEESX_EEEEENS5_IJNS4_10UnderscoreES10_S10_EEEEENS4_13SM90_TMA_LOADENS4_14ComposedLayoutINS4_7SwizzleILi3ELi4ELi3EEENS4_18smem_ptr_flag_bitsILi16EEENSU_INS5_IJNSA_ILi8EEESH_EEENS5_IJSH_SC_EEEEEEEvNS4_8identityENS4_23SM90_TMA_LOAD_MULTICASTES1D_vS1E_EENS_8epilogue10collective6detail29Sm90TmaWarpSpecializedAdapterINS1I_15DefaultEpilogueISJ_SK_SK_NS1H_6thread17LinearCombinationISJ_Li1EffLNS1M_9ScaleType4KindE0ELNS_15FloatRoundStyleE2ESJ_EENS1_15EpilogueDefaultEEEEEvvEEEEvNT_6ParamsE)
        /*0020*/ 	.word	0x00000000
.L_19:


//--------------------- .nv.compat                --------------------------
	.section	.nv.compat,"",@"SHT_CUDA_COMPAT_INFO"
	.align	4
        /*0000*/ 	.byte	0x02, 0x09, 0x01, 0x00, 0x02, 0x02, 0x04, 0x00, 0x02, 0x05, 0x05, 0x00, 0x03, 0x07, 0x01, 0x01
        /*0010*/ 	.byte	0x02, 0x03, 0x01, 0x00, 0x02, 0x06, 0x01, 0x00, 0x04, 0x0b, 0x08, 0x00, 0x00, 0x00, 0x00, 0x00
        /*0020*/ 	.byte	0x00, 0x00, 0x00, 0x00


//--------------------- .nv.info._ZN7cutlass13device_kernelINS_4gemm6kernel13GemmUniversalIN4cute5tupleIJiiiiEEENS1_10collective13CollectiveMmaINS1_34MainloopSm90TmaGmmaWarpSpecializedILi3ENS5_IJNS4_1CILi4EEENSA_ILi1EEESC_EEENS1_35KernelTmaWarpSpecializedCooperativeEEENS5_IJNSA_ILi128EEESG_NSA_ILi64EEEEEENS_6half_tENS5_IJlSC_lEEESJ_SK_NS4_8TiledMMAINS4_8MMA_AtomIJNS4_4SM904GMMA26MMA_64x128x16_F32F16F16_SSILNSO_5MajorE0ELSQ_0ELNSO_7ScaleInE1ELSR_1EEEEEENS4_6LayoutINS5_IJNSA_ILi2EEESC_SC_EEENS5_IJSC_NSA_ILi0EEESX_EEEEENS5_IJNS4_10UnderscoreES10_S10_EEEEENS4_13SM90_TMA_LOADENS4_14ComposedLayoutINS4_7SwizzleILi3ELi4ELi3EEENS4_18smem_ptr_flag_bitsILi16EEENSU_INS5_IJNSA_ILi8EEESH_EEENS5_IJSH_SC_EEEEEEEvNS4_8identityENS4_23SM90_TMA_LOAD_MULTICASTES1D_vS1E_EENS_8epilogue10collective6detail29Sm90TmaWarpSpecializedAdapterINS1I_15DefaultEpilogueISJ_SK_SK_NS1H_6thread17LinearCombinationISJ_Li1EffLNS1M_9ScaleType4KindE0ELNS_15FloatRoundStyleE2ESJ_EENS1_15EpilogueDefaultEEEEEvvEEEEvNT_6ParamsE --------------------------
	.section	.nv.info._ZN7cutlass13device_kernelINS_4gemm6kernel13GemmUniversalIN4cute5tupleIJiiiiEEENS1_10collective13CollectiveMmaINS1_34MainloopSm90TmaGmmaWarpSpecializedILi3ENS5_IJNS4_1CILi4EEENSA_ILi1EEESC_EEENS1_35KernelTmaWarpSpecializedCooperativeEEENS5_IJNSA_ILi128EEESG_NSA_ILi64EEEEEENS_6half_tENS5_IJlSC_lEEESJ_SK_NS4_8TiledMMAINS4_8MMA_AtomIJNS4_4SM904GMMA26MMA_64x128x16_F32F16F16_SSILNSO_5MajorE0ELSQ_0ELNSO_7ScaleInE1ELSR_1EEEEEENS4_6LayoutINS5_IJNSA_ILi2EEESC_SC_EEENS5_IJSC_NSA_ILi0EEESX_EEEEENS5_IJNS4_10UnderscoreES10_S10_EEEEENS4_13SM90_TMA_LOADENS4_14ComposedLayoutINS4_7SwizzleILi3ELi4ELi3EEENS4_18smem_ptr_flag_bitsILi16EEENSU_INS5_IJNSA_ILi8EEESH_EEENS5_IJSH_SC_EEEEEEEvNS4_8identityENS4_23SM90_TMA_LOAD_MULTICASTES1D_vS1E_EENS_8epilogue10collective6detail29Sm90TmaWarpSpecializedAdapterINS1I_15DefaultEpilogueISJ_SK_SK_NS1H_6thread17LinearCombinationISJ_Li1EffLNS1M_9ScaleType4KindE0ELNS_15FloatRoundStyleE2ESJ_EENS1_15EpilogueDefaultEEEEEvvEEEEvNT_6ParamsE,"",@"SHT_CUDA_INFO"
	.sectionflags	@""
	.align	4


	//----- nvinfo : EIATTR_CUDA_API_VERSION
	.align		4
        /*0000*/ 	.byte	0x04, 0x37
        /*0002*/ 	.short	(.L_21 - .L_20)
.L_20:
        /*0004*/ 	.word	0x00000082


	//----- nvinfo : EIATTR_KPARAM_INFO
	.align		4
.L_21:
        /*0008*/ 	.byte	0x04, 0x17
        /*000a*/ 	.short	(.L_23 - .L_22)
.L_22:
        /*000c*/ 	.word	0x00000000
        /*0010*/ 	.short	0x0000
        /*0012*/ 	.short	0x0070
        /*0014*/ 	.byte	0x00, 0xf0, 0x01, 0x10


	//----- nvinfo : EIATTR_SPARSE_MMA_MASK
	.align		4
.L_23:
        /*0018*/ 	.byte	0x03, 0x50
        /*001a*/ 	.short	0x0000


	//----- nvinfo : EIATTR_MAXREG_COUNT
	.align		4
        /*001c*/ 	.byte	0x03, 0x1b
        /*001e*/ 	.short	0x00a8


	//----- nvinfo : EIATTR_NUM_BARRIERS
	.align		4
        /*0020*/ 	.byte	0x02, 0x4c
        /*0022*/ 	.byte	0x01
	.zero		1


	//----- nvinfo : EIATTR_EXTERNS
	.align		4
        /*0024*/ 	.byte	0x04, 0x0f
        /*0026*/ 	.short	(.L_25 - .L_24)


	//   ....[0]....
	.align		4
.L_24:
        /*0028*/ 	.word	index@(__assertfail)


	//----- nvinfo : EIATTR_MERCURY_ISA_VERSION
	.align		4
.L_25:
        /*002c*/ 	.byte	0x03, 0x5f
        /*002e*/ 	.short	0x0101


	//----- nvinfo : EIATTR_INT_WARP_WIDE_INSTR_OFFSETS
	.align		4
        /*0030*/ 	.byte	0x04, 0x31
        /*0032*/ 	.short	(.L_27 - .L_26)


	//   ....[0]....
.L_26:
        /*0034*/ 	.word	0x000004c0


	//   ....[1]....
        /*0038*/ 	.word	0x000004e0


	//   ....[2]....
        /*003c*/ 	.word	0x00000690


	//   ....[3]....
        /*0040*/ 	.word	0x00001f00


	//----- nvinfo : EIATTR_COOP_GROUP_MASK_REGIDS
	.align		4
.L_27:
        /*0044*/ 	.byte	0x04, 0x29
        /*0046*/ 	.short	(.L_29 - .L_28)


	//   ....[0]....
.L_28:
        /*0048*/ 	.word	0xffffffff


	//   ....[1]....
        /*004c*/ 	.word	0xffffffff


	//   ....[2]....
        /*0050*/ 	.word	0xffffffff


	//   ....[3]....
        /*0054*/ 	.word	0xffffffff


	//   ....[4]....
        /*0058*/ 	.word	0xffffffff


	//   ....[5]....
        /*005c*/ 	.word	0xffffffff


	//----- nvinfo : EIATTR_COOP_GROUP_INSTR_OFFSETS
	.align		4
.L_29:
        /*0060*/ 	.byte	0x04, 0x28
        /*0062*/ 	.short	(.L_31 - .L_30)


	//   ....[0]....
.L_30:
        /*0064*/ 	.word	0x00000060


	//   ....[1]....
        /*0068*/ 	.word	0x00000070


	//   ....[2]....
        /*006c*/ 	.word	0x00000130


	//   ....[3]....
        /*0070*/ 	.word	0x000002e0


	//   ....[4]....
        /*0074*/ 	.word	0x00000800


	//   ....[5]....
        /*0078*/ 	.word	0x00001480


	//----- nvinfo : EIATTR_REG_RECONFIG
	.align		4
.L_31:
        /*007c*/ 	.byte	0x01, 0x54
	.zero		2


	//----- nvinfo : EIATTR_SYSCALL_OFFSETS
	.align		4
        /*0080*/ 	.byte	0x04, 0x46
        /*0082*/ 	.short	(.L_33 - .L_32)


	//   ....[0]....
.L_32:
        /*0084*/ 	.word	0x00001670


	//----- nvinfo : EIATTR_MBARRIER_INSTR_OFFSETS
	.align		4
.L_33:
        /*0088*/ 	.byte	0x04, 0x39
        /*008a*/ 	.short	(.L_35 - .L_34)


	//   ....[0]....
.L_34:
        /*008c*/ 	.word	0x00000250
        /*0090*/ 	.word	0x000000ff
        /*0094*/ 	.word	0x00000000
        /*0098*/ 	.short	0x0100
        /*009a*/ 	.byte	0x08
	.zero		1


	//   ....[1]....
        /*009c*/ 	.word	0x00000260
        /*00a0*/ 	.word	0x000000ff
        /*00a4*/ 	.word	0x00000018
        /*00a8*/ 	.short	0x0100
        /*00aa*/ 	.byte	0x08
	.zero		1


	//   ....[2]....
        /*00ac*/ 	.word	0x00000270
        /*00b0*/ 	.word	0x000000ff
        /*00b4*/ 	.word	0x00000008
        /*00b8*/ 	.short	0x0100
        /*00ba*/ 	.byte	0x08
	.zero		1


	//   ....[3]....
        /*00bc*/ 	.word	0x00000280
        /*00c0*/ 	.word	0x000000ff
        /*00c4*/ 	.word	0x00000020
        /*00c8*/ 	.short	0x0100
        /*00ca*/ 	.byte	0x08
	.zero		1


	//   ....[4]....
        /*00cc*/ 	.word	0x00000290
        /*00d0*/ 	.word	0x000000ff
        /*00d4*/ 	.word	0x00000010
        /*00d8*/ 	.short	0x0100
        /*00da*/ 	.byte	0x08
	.zero		1


	//   ....[5]....
        /*00dc*/ 	.word	0x000002a0
        /*00e0*/ 	.word	0x000000ff
        /*00e4*/ 	.word	0x00000028
        /*00e8*/ 	.short	0x0100
        /*00ea*/ 	.byte	0x08
	.zero		1


	//   ....[6]....
        /*00ec*/ 	.word	0x00000710
        /*00f0*/ 	.word	0x000000ff
        /*00f4*/ 	.word	0x00000040
        /*00f8*/ 	.short	0x0100
        /*00fa*/ 	.byte	0x06
	.zero		1


	//   ....[7]....
        /*00fc*/ 	.word	0x000007b0
        /*0100*/ 	.word	0x000000ff
        /*0104*/ 	.word	0x00000048
        /*0108*/ 	.short	0x0100
        /*010a*/ 	.byte	0x06
	.zero		1


	//   ....[8]....
        /*010c*/ 	.word	0x00001730
        /*0110*/ 	.word	0x00000003
        /*0114*/ 	.word	0x00000000
        /*0118*/ 	.short	0x010a
        /*011a*/ 	.byte	0x3f
	.zero		1


	//   ....[9]....
        /*011c*/ 	.word	0x00001790
        /*0120*/ 	.word	0x00000003
        /*0124*/ 	.word	0x00000000
        /*0128*/ 	.short	0x010a
        /*012a*/ 	.byte	0x3f
	.zero		1


	//   ....[10]....
        /*012c*/ 	.word	0x00001b10
        /*0130*/ 	.word	0x00000005
        /*0134*/ 	.word	0x00000000
        /*0138*/ 	.short	0x010a
        /*013a*/ 	.byte	0x3f
	.zero		1


	//   ....[11]....
        /*013c*/ 	.word	0x00001b50
        /*0140*/ 	.word	0x00000005
        /*0144*/ 	.word	0x00000000
        /*0148*/ 	.short	0x010a
        /*014a*/ 	.byte	0x3f
	.zero		1


	//   ....[12]....
        /*014c*/ 	.word	0x00001db0
        /*0150*/ 	.word	0x00000004
        /*0154*/ 	.word	0x00000000
        /*0158*/ 	.short	0x0101
        /*015a*/ 	.byte	0x3f
	.zero		1


	//   ....[13]....
        /*015c*/ 	.word	0x00001fa0
        /*0160*/ 	.word	0x00000000
        /*0164*/ 	.word	0x00000000
        /*0168*/ 	.short	0x0101
        /*016a*/ 	.byte	0x3f
	.zero		1


	//   ....[14]....
        /*016c*/ 	.word	0x000070d0
        /*0170*/ 	.word	0x00000017
        /*0174*/ 	.word	0x00000018
        /*0178*/ 	.short	0x010a
        /*017a*/ 	.byte	0x3f
	.zero		1


	//   ....[15]....
        /*017c*/ 	.word	0x00007450
        /*0180*/ 	.word	0x00000006
        /*0184*/ 	.word	0x00000048
        /*0188*/ 	.short	0x0101
        /*018a*/ 	.byte	0x3f
	.zero		1


	//   ....[16]....
        /*018c*/ 	.word	0x00007ba0
        /*0190*/ 	.word	0x00000007
        /*0194*/ 	.word	0x00000000
        /*0198*/ 	.short	0x010a
        /*019a*/ 	.byte	0x3f
	.zero		1


	//   ....[17]....
        /*019c*/ 	.word	0x00007c20
        /*01a0*/ 	.word	0x00000004
        /*01a4*/ 	.word	0x00000000
        /*01a8*/ 	.short	0x010a
        /*01aa*/ 	.byte	0x3f
	.zero		1


	//   ....[18]....
        /*01ac*/ 	.word	0x00007cb0
        /*01b0*/ 	.word	0x00000005
        /*01b4*/ 	.word	0x00000000
        /*01b8*/ 	.short	0x010a
        /*01ba*/ 	.byte	0x3f
	.zero		1


	//   ....[19]....
        /*01bc*/ 	.word	0x00007d10
        /*01c0*/ 	.word	0x00000003
        /*01c4*/ 	.word	0x00000000
        /*01c8*/ 	.short	0x010a
        /*01ca*/ 	.byte	0x3f
	.zero		1


	//   ....[20]....
        /*01cc*/ 	.word	0x00007d60
        /*01d0*/ 	.word	0x00000005
        /*01d4*/ 	.word	0x00000000
        /*01d8*/ 	.short	0x010a
        /*01da*/ 	.byte	0x3f
	.zero		1


	//   ....[21]....
        /*01dc*/ 	.word	0x00007e30
        /*01e0*/ 	.word	0x00000017
        /*01e4*/ 	.word	0x00000018
        /*01e8*/ 	.short	0x010a
        /*01ea*/ 	.byte	0x3f
	.zero		1


	//   ....[22]....
        /*01ec*/ 	.word	0x00007f00
        /*01f0*/ 	.word	0x00000007
        /*01f4*/ 	.word	0x00000000
        /*01f8*/ 	.short	0x010a
        /*01fa*/ 	.byte	0x3f
	.zero		1


	//   ....[23]....
        /*01fc*/ 	.word	0x00007f50
        /*0200*/ 	.word	0x00000004
        /*0204*/ 	.word	0x00000000
        /*0208*/ 	.short	0x010a
        /*020a*/ 	.byte	0x3f
	.zero		1


	//----- nvinfo : EIATTR_NUM_MBARRIERS
	.align		4
.L_35:
        /*020c*/ 	.byte	0x03, 0x38
        /*020e*/ 	.short	0x0008


	//----- nvinfo : EIATTR_EXIT_INSTR_OFFSETS
	.align		4
        /*0210*/ 	.byte	0x04, 0x1c
        /*0212*/ 	.short	(.L_37 - .L_36)


	//   ....[0]....
.L_36:
        /*0214*/ 	.word	0x000009d0


	//   ....[1]....
        /*0218*/ 	.word	0x000011e0


	//   ....[2]....
        /*021c*/ 	.word	0x00006850


	//   ....[3]....
        /*0220*/ 	.word	0x00006db0


	//   ....[4]....
        /*0224*/ 	.word	0x00007d00


	//----- nvinfo : EIATTR_MAX_THREADS
	.align		4
.L_37:
        /*0228*/ 	.byte	0x04, 0x05
        /*022a*/ 	.short	(.L_39 - .L_38)
.L_38:
        /*022c*/ 	.word	0x00000180
        /*0230*/ 	.word	0x00000001
        /*0234*/ 	.word	0x00000001


	//----- nvinfo : EIATTR_CRS_STACK_SIZE
	.align		4
.L_39:
        /*0238*/ 	.byte	0x04, 0x1e
        /*023a*/ 	.short	(.L_41 - .L_40)
.L_40:
        /*023c*/ 	.word	0x00000000


	//----- nvinfo : EIATTR_CBANK_PARAM_SIZE
	.align		4
.L_41:
        /*0240*/ 	.byte	0x03, 0x19
        /*0242*/ 	.short	0x0470


	//----- nvinfo : EIATTR_PARAM_CBANK
	.align		4
        /*0244*/ 	.byte	0x04, 0x0a
        /*0246*/ 	.short	(.L_43 - .L_42)
	.align		4
.L_42:
        /*0248*/ 	.word	index@(.nv.constant0._ZN7cutlass13device_kernelINS_4gemm6kernel13GemmUniversalIN4cute5tupleIJiiiiEEENS1_10collective13CollectiveMmaINS1_34MainloopSm90TmaGmmaWarpSpecializedILi3ENS5_IJNS4_1CILi4EEENSA_ILi1EEESC_EEENS1_35KernelTmaWarpSpecializedCooperativeEEENS5_IJNSA_ILi128EEESG_NSA_ILi64EEEEEENS_6half_tENS5_IJlSC_lEEESJ_SK_NS4_8TiledMMAINS4_8MMA_AtomIJNS4_4SM904GMMA26MMA_64x128x16_F32F16F16_SSILNSO_5MajorE0ELSQ_0ELNSO_7ScaleInE1ELSR_1EEEEEENS4_6LayoutINS5_IJNSA_ILi2EEESC_SC_EEENS5_IJSC_NSA_ILi0EEESX_EEEEENS5_IJNS4_10UnderscoreES10_S10_EEEEENS4_13SM90_TMA_LOADENS4_14ComposedLayoutINS4_7SwizzleILi3ELi4ELi3EEENS4_18smem_ptr_flag_bitsILi16EEENSU_INS5_IJNSA_ILi8EEESH_EEENS5_IJSH_SC_EEEEEEEvNS4_8identityENS4_23SM90_TMA_LOAD_MULTICASTES1D_vS1E_EENS_8epilogue10collective6detail29Sm90TmaWarpSpecializedAdapterINS1I_15DefaultEpilogueISJ_SK_SK_NS1H_6thread17LinearCombinationISJ_Li1EffLNS1M_9ScaleType4KindE0ELNS_15FloatRoundStyleE2ESJ_EENS1_15EpilogueDefaultEEEEEvvEEEEvNT_6ParamsE)
        /*024c*/ 	.short	0x0210
        /*024e*/ 	.short	0x0470


	//----- nvinfo : EIATTR_SW_WAR
	.align		4
.L_43:
        /*0250*/ 	.byte	0x04, 0x36
        /*0252*/ 	.short	(.L_45 - .L_44)
.L_44:
        /*0254*/ 	.word	0x00000008
.L_45:


//--------------------- .nv.callgraph             --------------------------
	.section	.nv.callgraph,"",@"SHT_CUDA_CALLGRAPH"
	.align	4
	.sectionentsize	8
	.align		4
        /*0000*/ 	.word	0x00000000
	.align		4
        /*0004*/ 	.word	0xffffffff
	.align		4
        /*0008*/ 	.word	index@(_ZN7cutlass13device_kernelINS_4gemm6kernel13GemmUniversalIN4cute5tupleIJiiiiEEENS1_10collective13CollectiveMmaINS1_34MainloopSm90TmaGmmaWarpSpecializedILi3ENS5_IJNS4_1CILi4EEENSA_ILi1EEESC_EEENS1_35KernelTmaWarpSpecializedCooperativeEEENS5_IJNSA_ILi128EEESG_NSA_ILi64EEEEEENS_6half_tENS5_IJlSC_lEEESJ_SK_NS4_8TiledMMAINS4_8MMA_AtomIJNS4_4SM904GMMA26MMA_64x128x16_F32F16F16_SSILNSO_5MajorE0ELSQ_0ELNSO_7ScaleInE1ELSR_1EEEEEENS4_6LayoutINS5_IJNSA_ILi2EEESC_SC_EEENS5_IJSC_NSA_ILi0EEESX_EEEEENS5_IJNS4_10UnderscoreES10_S10_EEEEENS4_13SM90_TMA_LOADENS4_14ComposedLayoutINS4_7SwizzleILi3ELi4ELi3EEENS4_18smem_ptr_flag_bitsILi16EEENSU_INS5_IJNSA_ILi8EEESH_EEENS5_IJSH_SC_EEEEEEEvNS4_8identityENS4_23SM90_TMA_LOAD_MULTICASTES1D_vS1E_EENS_8epilogue10collective6detail29Sm90TmaWarpSpecializedAdapterINS1I_15DefaultEpilogueISJ_SK_SK_NS1H_6thread17LinearCombinationISJ_Li1EffLNS1M_9ScaleType4KindE0ELNS_15FloatRoundStyleE2ESJ_EENS1_15EpilogueDefaultEEEEEvvEEEEvNT_6ParamsE)
	.align		4
        /*000c*/ 	.word	index@(__assertfail)
	.align		4
        /*0010*/ 	.word	0x00000000
	.align		4
        /*0014*/ 	.word	0xfffffffe
	.align		4
        /*0018*/ 	.word	0x00000000
	.align		4
        /*001c*/ 	.word	0xfffffffd
	.align		4
        /*0020*/ 	.word	0x00000000
	.align		4
        /*0024*/ 	.word	0xfffffffc


//--------------------- .nv.constant4             --------------------------
	.section	.nv.constant4,"a",@progbits
	.align	8
	.align		8
.nv.constant4:
        /*0000*/ 	.dword	__assertfail
	.align		8
        /*0008*/ 	.dword	__unnamed_1
	.align		8
        /*0010*/ 	.dword	_ZN40_INTERNAL_d7e7e6e8_4_k_cu_4507cde3_196004cuda3std3__45__cpo5beginE
	.align		8
        /*0018*/ 	.dword	_ZN40_INTERNAL_d7e7e6e8_4_k_cu_4507cde3_196004cuda3std3__45__cpo3endE
	.align		8
        /*0020*/ 	.dword	_ZN40_INTERNAL_d7e7e6e8_4_k_cu_4507cde3_196004cuda3std3__45__cpo6cbeginE
	.align		8
        /*0028*/ 	.dword	_ZN40_INTERNAL_d7e7e6e8_4_k_cu_4507cde3_196004cuda3std3__45__cpo4cendE
	.align		8
        /*0030*/ 	.dword	_ZN40_INTERNAL_d7e7e6e8_4_k_cu_4507cde3_196004cuda3std3__442_GLOBAL__N__d7e7e6e8_4_k_cu_4507cde3_196006ignoreE
	.align		8
        /*0038*/ 	.dword	_ZN40_INTERNAL_d7e7e6e8_4_k_cu_4507cde3_196004cuda3std3__419piecewise_constructE
	.align		8
        /*0040*/ 	.dword	_ZN40_INTERNAL_d7e7e6e8_4_k_cu_4507cde3_196004cuda3std3__48in_placeE
	.align		8
        /*0048*/ 	.dword	_ZN40_INTERNAL_d7e7e6e8_4_k_cu_4507cde3_196004cuda3std6ranges3__45__cpo4swapE
	.align		8
        /*0050*/ 	.dword	_ZN40_INTERNAL_d7e7e6e8_4_k_cu_4507cde3_196004cuda3std6ranges3__45__cpo9iter_moveE
	.align		8
        /*0058*/ 	.dword	_ZN40_INTERNAL_d7e7e6e8_4_k_cu_4507cde3_196004cute7productE
	.align		8
        /*0060*/ 	.dword	_ZN40_INTERNAL_d7e7e6e8_4_k_cu_4507cde3_196004cute1_E
	.align		8
        /*0068*/ 	.dword	$str$22
	.align		8
        /*0070*/ 	.dword	$str$23


//--------------------- .text._ZN7cutlass13device_kernelINS_4gemm6kernel13GemmUniversalIN4cute5tupleIJiiiiEEENS1_10collective13CollectiveMmaINS1_34MainloopSm90TmaGmmaWarpSpecializedILi3ENS5_IJNS4_1CILi4EEENSA_ILi1EEESC_EEENS1_35KernelTmaWarpSpecializedCooperativeEEENS5_IJNSA_ILi128EEESG_NSA_ILi64EEEEEENS_6half_tENS5_IJlSC_lEEESJ_SK_NS4_8TiledMMAINS4_8MMA_AtomIJNS4_4SM904GMMA26MMA_64x128x16_F32F16F16_SSILNSO_5MajorE0ELSQ_0ELNSO_7ScaleInE1ELSR_1EEEEEENS4_6LayoutINS5_IJNSA_ILi2EEESC_SC_EEENS5_IJSC_NSA_ILi0EEESX_EEEEENS5_IJNS4_10UnderscoreES10_S10_EEEEENS4_13SM90_TMA_LOADENS4_14ComposedLayoutINS4_7SwizzleILi3ELi4ELi3EEENS4_18smem_ptr_flag_bitsILi16EEENSU_INS5_IJNSA_ILi8EEESH_EEENS5_IJSH_SC_EEEEEEEvNS4_8identityENS4_23SM90_TMA_LOAD_MULTICASTES1D_vS1E_EENS_8epilogue10collective6detail29Sm90TmaWarpSpecializedAdapterINS1I_15DefaultEpilogueISJ_SK_SK_NS1H_6thread17LinearCombinationISJ_Li1EffLNS1M_9ScaleType4KindE0ELNS_15FloatRoundStyleE2ESJ_EENS1_15EpilogueDefaultEEEEEvvEEEEvNT_6ParamsE --------------------------
	.section	.text._ZN7cutlass13device_kernelINS_4gemm6kernel13GemmUniversalIN4cute5tupleIJiiiiEEENS1_10collective13CollectiveMmaINS1_34MainloopSm90TmaGmmaWarpSpecializedILi3ENS5_IJNS4_1CILi4EEENSA_ILi1EEESC_EEENS1_35KernelTmaWarpSpecializedCooperativeEEENS5_IJNSA_ILi128EEESG_NSA_ILi64EEEEEENS_6half_tENS5_IJlSC_lEEESJ_SK_NS4_8TiledMMAINS4_8MMA_AtomIJNS4_4SM904GMMA26MMA_64x128x16_F32F16F16_SSILNSO_5MajorE0ELSQ_0ELNSO_7ScaleInE1ELSR_1EEEEEENS4_6LayoutINS5_IJNSA_ILi2EEESC_SC_EEENS5_IJSC_NSA_ILi0EEESX_EEEEENS5_IJNS4_10UnderscoreES10_S10_EEEEENS4_13SM90_TMA_LOADENS4_14ComposedLayoutINS4_7SwizzleILi3ELi4ELi3EEENS4_18smem_ptr_flag_bitsILi16EEENSU_INS5_IJNSA_ILi8EEESH_EEENS5_IJSH_SC_EEEEEEEvNS4_8identityENS4_23SM90_TMA_LOAD_MULTICASTES1D_vS1E_EENS_8epilogue10collective6detail29Sm90TmaWarpSpecializedAdapterINS1I_15DefaultEpilogueISJ_SK_SK_NS1H_6thread17LinearCombinationISJ_Li1EffLNS1M_9ScaleType4KindE0ELNS_15FloatRoundStyleE2ESJ_EENS1_15EpilogueDefaultEEEEEvvEEEEvNT_6ParamsE,"ax",@progbits
	.align	128
.text._ZN7cutlass13device_kernelINS_4gemm6kernel13GemmUniversalIN4cute5tupleIJiiiiEEENS1_10collective13CollectiveMmaINS1_34MainloopSm90TmaGmmaWarpSpecializedILi3ENS5_IJNS4_1CILi4EEENSA_ILi1EEESC_EEENS1_35KernelTmaWarpSpecializedCooperativeEEENS5_IJNSA_ILi128EEESG_NSA_ILi64EEEEEENS_6half_tENS5_IJlSC_lEEESJ_SK_NS4_8TiledMMAINS4_8MMA_AtomIJNS4_4SM904GMMA26MMA_64x128x16_F32F16F16_SSILNSO_5MajorE0ELSQ_0ELNSO_7ScaleInE1ELSR_1EEEEEENS4_6LayoutINS5_IJNSA_ILi2EEESC_SC_EEENS5_IJSC_NSA_ILi0EEESX_EEEEENS5_IJNS4_10UnderscoreES10_S10_EEEEENS4_13SM90_TMA_LOADENS4_14ComposedLayoutINS4_7SwizzleILi3ELi4ELi3EEENS4_18smem_ptr_flag_bitsILi16EEENSU_INS5_IJNSA_ILi8EEESH_EEENS5_IJSH_SC_EEEEEEEvNS4_8identityENS4_23SM90_TMA_LOAD_MULTICASTES1D_vS1E_EENS_8epilogue10collective6detail29Sm90TmaWarpSpecializedAdapterINS1I_15DefaultEpilogueISJ_SK_SK_NS1H_6thread17LinearCombinationISJ_Li1EffLNS1M_9ScaleType4KindE0ELNS_15FloatRoundStyleE2ESJ_EENS1_15EpilogueDefaultEEEEEvvEEEEvNT_6ParamsE:
        .type           _ZN7cutlass13device_kernelINS_4gemm6kernel13GemmUniversalIN4cute5tupleIJiiiiEEENS1_10collective13CollectiveMmaINS1_34MainloopSm90TmaGmmaWarpSpecializedILi3ENS5_IJNS4_1CILi4EEENSA_ILi1EEESC_EEENS1_35KernelTmaWarpSpecializedCooperativeEEENS5_IJNSA_ILi128EEESG_NSA_ILi64EEEEEENS_6half_tENS5_IJlSC_lEEESJ_SK_NS4_8TiledMMAINS4_8MMA_AtomIJNS4_4SM904GMMA26MMA_64x128x16_F32F16F16_SSILNSO_5MajorE0ELSQ_0ELNSO_7ScaleInE1ELSR_1EEEEEENS4_6LayoutINS5_IJNSA_ILi2EEESC_SC_EEENS5_IJSC_NSA_ILi0EEESX_EEEEENS5_IJNS4_10UnderscoreES10_S10_EEEEENS4_13SM90_TMA_LOADENS4_14ComposedLayoutINS4_7SwizzleILi3ELi4ELi3EEENS4_18smem_ptr_flag_bitsILi16EEENSU_INS5_IJNSA_ILi8EEESH_EEENS5_IJSH_SC_EEEEEEEvNS4_8identityENS4_23SM90_TMA_LOAD_MULTICASTES1D_vS1E_EENS_8epilogue10collective6detail29Sm90TmaWarpSpecializedAdapterINS1I_15DefaultEpilogueISJ_SK_SK_NS1H_6thread17LinearCombinationISJ_Li1EffLNS1M_9ScaleType4KindE0ELNS_15FloatRoundStyleE2ESJ_EENS1_15EpilogueDefaultEEEEEvvEEEEvNT_6ParamsE,@function
        .size           _ZN7cutlass13device_kernelINS_4gemm6kernel13GemmUniversalIN4cute5tupleIJiiiiEEENS1_10collective13CollectiveMmaINS1_34MainloopSm90TmaGmmaWarpSpecializedILi3ENS5_IJNS4_1CILi4EEENSA_ILi1EEESC_EEENS1_35KernelTmaWarpSpecializedCooperativeEEENS5_IJNSA_ILi128EEESG_NSA_ILi64EEEEEENS_6half_tENS5_IJlSC_lEEESJ_SK_NS4_8TiledMMAINS4_8MMA_AtomIJNS4_4SM904GMMA26MMA_64x128x16_F32F16F16_SSILNSO_5MajorE0ELSQ_0ELNSO_7ScaleInE1ELSR_1EEEEEENS4_6LayoutINS5_IJNSA_ILi2EEESC_SC_EEENS5_IJSC_NSA_ILi0EEESX_EEEEENS5_IJNS4_10UnderscoreES10_S10_EEEEENS4_13SM90_TMA_LOADENS4_14ComposedLayoutINS4_7SwizzleILi3ELi4ELi3EEENS4_18smem_ptr_flag_bitsILi16EEENSU_INS5_IJNSA_ILi8EEESH_EEENS5_IJSH_SC_EEEEEEEvNS4_8identityENS4_23SM90_TMA_LOAD_MULTICASTES1D_vS1E_EENS_8epilogue10collective6detail29Sm90TmaWarpSpecializedAdapterINS1I_15DefaultEpilogueISJ_SK_SK_NS1H_6thread17LinearCombinationISJ_Li1EffLNS1M_9ScaleType4KindE0ELNS_15FloatRoundStyleE2ESJ_EENS1_15EpilogueDefaultEEEEEvvEEEEvNT_6ParamsE,(.L_x_195 - _ZN7cutlass13device_kernelINS_4gemm6kernel13GemmUniversalIN4cute5tupleIJiiiiEEENS1_10collective13CollectiveMmaINS1_34MainloopSm90TmaGmmaWarpSpecializedILi3ENS5_IJNS4_1CILi4EEENSA_ILi1EEESC_EEENS1_35KernelTmaWarpSpecializedCooperativeEEENS5_IJNSA_ILi128EEESG_NSA_ILi64EEEEEENS_6half_tENS5_IJlSC_lEEESJ_SK_NS4_8TiledMMAINS4_8MMA_AtomIJNS4_4SM904GMMA26MMA_64x128x16_F32F16F16_SSILNSO_5MajorE0ELSQ_0ELNSO_7ScaleInE1ELSR_1EEEEEENS4_6LayoutINS5_IJNSA_ILi2EEESC_SC_EEENS5_IJSC_NSA_ILi0EEESX_EEEEENS5_IJNS4_10UnderscoreES10_S10_EEEEENS4_13SM90_TMA_LOADENS4_14ComposedLayoutINS4_7SwizzleILi3ELi4ELi3EEENS4_18smem_ptr_flag_bitsILi16EEENSU_INS5_IJNSA_ILi8EEESH_EEENS5_IJSH_SC_EEEEEEEvNS4_8identityENS4_23SM90_TMA_LOAD_MULTICASTES1D_vS1E_EENS_8epilogue10collective6detail29Sm90TmaWarpSpecializedAdapterINS1I_15DefaultEpilogueISJ_SK_SK_NS1H_6thread17LinearCombinationISJ_Li1EffLNS1M_9ScaleType4KindE0ELNS_15FloatRoundStyleE2ESJ_EENS1_15EpilogueDefaultEEEEEvvEEEEvNT_6ParamsE)
        .other          _ZN7cutlass13device_kernelINS_4gemm6kernel13GemmUniversalIN4cute5tupleIJiiiiEEENS1_10collective13CollectiveMmaINS1_34MainloopSm90TmaGmmaWarpSpecializedILi3ENS5_IJNS4_1CILi4EEENSA_ILi1EEESC_EEENS1_35KernelTmaWarpSpecializedCooperativeEEENS5_IJNSA_ILi128EEESG_NSA_ILi64EEEEEENS_6half_tENS5_IJlSC_lEEESJ_SK_NS4_8TiledMMAINS4_8MMA_AtomIJNS4_4SM904GMMA26MMA_64x128x16_F32F16F16_SSILNSO_5MajorE0ELSQ_0ELNSO_7ScaleInE1ELSR_1EEEEEENS4_6LayoutINS5_IJNSA_ILi2EEESC_SC_EEENS5_IJSC_NSA_ILi0EEESX_EEEEENS5_IJNS4_10UnderscoreES10_S10_EEEEENS4_13SM90_TMA_LOADENS4_14ComposedLayoutINS4_7SwizzleILi3ELi4ELi3EEENS4_18smem_ptr_flag_bitsILi16EEENSU_INS5_IJNSA_ILi8EEESH_EEENS5_IJSH_SC_EEEEEEEvNS4_8identityENS4_23SM90_TMA_LOAD_MULTICASTES1D_vS1E_EENS_8epilogue10collective6detail29Sm90TmaWarpSpecializedAdapterINS1I_15DefaultEpilogueISJ_SK_SK_NS1H_6thread17LinearCombinationISJ_Li1EffLNS1M_9ScaleType4KindE0ELNS_15FloatRoundStyleE2ESJ_EENS1_15EpilogueDefaultEEEEEvvEEEEvNT_6ParamsE,@"STO_CUDA_ENTRY STV_DEFAULT"
_ZN7cutlass13device_kernelINS_4gemm6kernel13GemmUniversalIN4cute5tupleIJiiiiEEENS1_10collective13CollectiveMmaINS1_34MainloopSm90TmaGmmaWarpSpecializedILi3ENS5_IJNS4_1CILi4EEENSA_ILi1EEESC_EEENS1_35KernelTmaWarpSpecializedCooperativeEEENS5_IJNSA_ILi128EEESG_NSA_ILi64EEEEEENS_6half_tENS5_IJlSC_lEEESJ_SK_NS4_8TiledMMAINS4_8MMA_AtomIJNS4_4SM904GMMA26MMA_64x128x16_F32F16F16_SSILNSO_5MajorE0ELSQ_0ELNSO_7ScaleInE1ELSR_1EEEEEENS4_6LayoutINS5_IJNSA_ILi2EEESC_SC_EEENS5_IJSC_NSA_ILi0EEESX_EEEEENS5_IJNS4_10UnderscoreES10_S10_EEEEENS4_13SM90_TMA_LOADENS4_14ComposedLayoutINS4_7SwizzleILi3ELi4ELi3EEENS4_18smem_ptr_flag_bitsILi16EEENSU_INS5_IJNSA_ILi8EEESH_EEENS5_IJSH_SC_EEEEEEEvNS4_8identityENS4_23SM90_TMA_LOAD_MULTICASTES1D_vS1E_EENS_8epilogue10collective6detail29Sm90TmaWarpSpecializedAdapterINS1I_15DefaultEpilogueISJ_SK_SK_NS1H_6thread17LinearCombinationISJ_Li1EffLNS1M_9ScaleType4KindE0ELNS_15FloatRoundStyleE2ESJ_EENS1_15EpilogueDefaultEEEEEvvEEEEvNT_6ParamsE:
[----:B------:R-:W0:Y:S01]  /*0000*/  LDC R1, c[0x0][0x28] ;  /* 0x00000a00ff017b82 */ /* 0x000e220000000800 */
[----:B------:R-:W1:Y:S01]  /*0010*/  S2R R95, SR_TID.X ;  /* 0x00000000005f7919 */ /* 0x000e620000002100 */
[----:B------:R-:W-:Y:S01]  /*0020*/  ELECT P0, URZ, PT ;  /* 0x00000000003f782f */ /* 0x000fe20003800000 */
[----:B------:R-:W-:Y:S01]  /*0030*/  BSSY B0, `(.L_x_0) ;  /* 0x000000f000007945 */ /* 0x000fe20003800000 */
[--C-:B-1----:R-:W-:Y:S02]  /*0040*/  SHF.R.U32.HI R0, RZ, 0x5, R95.reuse ;  /* 0x00000005ff007819 */ /* 0x102fe4000001165f */
[----:B------:R-:W-:-:S03]  /*0050*/  SHF.R.U32.HI R7, RZ, 0x7, R95 ;  /* 0x00000007ff077819 */ /* 0x000fc6000001165f */
[----:B------:R-:W1:Y:S04]  /*0060*/  SHFL.IDX PT, R3, R0, RZ, 0x1f ;  /* 0x00001fff00037589 */ /* 0x000e6800000e0000 */
[----:B------:R2:W3:Y:S01]  /*0070*/  SHFL.IDX PT, R2, R7, RZ, 0x1f ;  /* 0x00001fff07027589 */ /* 0x0004e200000e0000 */
[----:B-1----:R-:W-:-:S13]  /*0080*/  ISETP.NE.OR P0, PT, R3, RZ, !P0 ;  /* 0x000000ff0300720c */ /* 0x002fda0004705670 */
[----:B0-23--:R-:W-:Y:S05]  /*0090*/  @P0 BRA `(.L_x_1) ;  /* 0x0000000000200947 */ /* 0x00dfea0003800000 */
[----:B------:R-:W-:Y:S02]  /*00a0*/  ULDC.64 UR4, c[0x0][0x198] ;  /* 0x0000660000047ab9 */ /* 0x000fe40000000a00 */
[----:B------:R-:W-:Y:S02]  /*00b0*/  UIADD3 UR6, UP0, UR4, 0xf0, URZ ;  /* 0x000000f004067890 */ /* 0x000fe4000ff1e03f */
[----:B------:R-:W-:Y:S02]  /*00c0*/  UIADD3 UR4, UP1, UR4, 0x1f0, URZ ;  /* 0x000001f004047890 */ /* 0x000fe4000ff3e03f */
[----:B------:R-:W-:Y:S02]  /*00d0*/  UIADD3.X UR7, URZ, UR5, URZ, UP0, !UPT ;  /* 0x000000053f077290 */ /* 0x000fe400087fe43f */
[----:B------:R-:W-:-:S07]  /*00e0*/  UIADD3.X UR5, URZ, UR5, URZ, UP1, !UPT ;  /* 0x000000053f057290 */ /* 0x000fce0008ffe43f */
[----:B------:R0:W-:Y:S02]  /*00f0*/  UTMACCTL.PF [UR6] ;  /* 0x00000000060079b9 */ /* 0x0001e40008040000 */
[----:B------:R0:W-:Y:S02]  /*0100*/  UTMACCTL.PF [UR4] ;  /* 0x00000000040079b9 */ /* 0x0001e40008040000 */
[----:B0-----:R-:W-:Y:S01]  /*0110*/  NOP ;  /* 0x0000000000007918 */ /* 0x001fe20000000000 */
.L_x_1:
[----:B------:R-:W-:Y:S05]  /*0120*/  BSYNC B0 ;  /* 0x0000000000007941 */ /* 0x000fea0003800000 */
.L_x_0:
[----:B------:R-:W0:Y:S01]  /*0130*/  SHFL.IDX PT, R5, R0, RZ, 0x1f ;  /* 0x00001fff00057589 */ /* 0x000e2200000e0000 */
[----:B------:R-:W-:-:S04]  /*0140*/  SHF.R.S32.HI R4, RZ, 0x1f, R95 ;  /* 0x0000001fff047819 */ /* 0x000fc8000001145f */
[----:B------:R-:W-:Y:S02]  /*0150*/  LEA.HI R4, R4, R95, RZ, 0x7 ;  /* 0x0000005f04047211 */ /* 0x000fe400078f38ff */
[----:B0-----:R-:W-:-:S13]  /*0160*/  ISETP.NE.AND P0, PT, R5, RZ, PT ;  /* 0x000000ff0500720c */ /* 0x001fda0003f05270 */
[----:B------:R-:W-:Y:S05]  /*0170*/  @P0 BRA `(.L_x_2) ;  /* 0x0000000000500947 */ /* 0x000fea0003800000 */
[----:B------:R-:W0:Y:S01]  /*0180*/  S2UR UR8, SR_CgaCtaId ;  /* 0x00000000000879c3 */ /* 0x000e220000008800 */
[----:B------:R-:W-:Y:S01]  /*0190*/  UMOV UR4, 0x400 ;  /* 0x0000040000047882 */ /* 0x000fe20000000000 */
[----:B------:R-:W-:Y:S01]  /*01a0*/  UMOV UR5, 0x1 ;  /* 0x0000000100057882 */ /* 0x000fe20000000000 */
[----:B------:R-:W-:Y:S01]  /*01b0*/  UMOV UR6, 0x8 ;  /* 0x0000000800067882 */ /* 0x000fe20000000000 */
[----:B------:R-:W-:Y:S01]  /*01c0*/  ELECT P0, URZ, PT ;  /* 0x00000000003f782f */ /* 0x000fe20003800000 */
[----:B------:R-:W-:-:S04]  /*01d0*/  UIADD3 UR6, -UR6, 0x100000, URZ ;  /* 0x0010000006067890 */ /* 0x000fc8000fffe13f */
[----:B------:R-:W-:Y:S02]  /*01e0*/  USHF.L.U32 UR7, UR6, 0xb, URZ ;  /* 0x0000000b06077899 */ /* 0x000fe4000800063f */
[----:B------:R-:W-:Y:S02]  /*01f0*/  USHF.L.U32 UR6, UR6, 0x1, URZ ;  /* 0x0000000106067899 */ /* 0x000fe4000800063f */
[----:B0-----:R-:W-:Y:S02]  /*0200*/  ULEA UR8, UR8, UR4, 0x18 ;  /* 0x0000000408087291 */ /* 0x001fe4000f8ec03f */
[----:B------:R-:W-:-:S04]  /*0210*/  UIADD3 UR4, -UR5, 0x100000, URZ ;  /* 0x0010000005047890 */ /* 0x000fc8000fffe13f */
[----:B------:R-:W-:Y:S02]  /*0220*/  USHF.L.U32 UR5, UR4, 0xb, URZ ;  /* 0x0000000b04057899 */ /* 0x000fe4000800063f */
[----:B------:R-:W-:Y:S01]  /*0230*/  USHF.L.U32 UR4, UR4, 0x1, URZ ;  /* 0x0000000104047899 */ /* 0x000fe2000800063f */
[----:B------:R-:W0:Y:S11]  /*0240*/  FENCE.VIEW.ASYNC.S ;  /* 0x00000000000073c6 */ /* 0x000e360000000000 */
[----:B0-----:R0:W1:Y:S01]  /*0250*/  SYNCS.EXCH.64 URZ, [UR8], UR4 ;  /* 0x00000004083f75b2 */ /* 0x0010620008000100 */
[----:B------:R0:W2:Y:S01]  /*0260*/  SYNCS.EXCH.64 URZ, [UR8+0x18], UR6 ;  /* 0x00001806083f75b2 */ /* 0x0000a20008000100 */
[----:B------:R0:W3:Y:S01]  /*0270*/  SYNCS.EXCH.64 URZ, [UR8+0x8], UR4 ;  /* 0x00000804083f75b2 */ /* 0x0000e20008000100 */
[----:B------:R0:W4:Y:S01]  /*0280*/  SYNCS.EXCH.64 URZ, [UR8+0x20], UR6 ;  /* 0x00002006083f75b2 */ /* 0x0001220008000100 */
[----:B------:R0:W0:Y:S01]  /*0290*/  SYNCS.EXCH.64 URZ, [UR8+0x10], UR4 ;  /* 0x00001004083f75b2 */ /* 0x0000220008000100 */
[----:B------:R0:W0:Y:S01]  /*02a0*/  SYNCS.EXCH.64 URZ, [UR8+0x28], UR6 ;  /* 0x00002806083f75b2 */ /* 0x0000220008000100 */
[----:B------:R-:W-:Y:S01]  /*02b0*/  NOP ;  /* 0x0000000000007918 */ /* 0x000fe20000000000 */
.L_x_2:
[----:B0-----:R-:W0:Y:S01]  /*02c0*/  S2UR UR8, SR_CTAID.X ;  /* 0x00000000000879c3 */ /* 0x001e220000002500 */
[----:B------:R-:W-:Y:S01]  /*02d0*/  LOP3.LUT R4, R4, 0xffffff80, RZ, 0xc0, !PT ;  /* 0xffffff8004047812 */ /* 0x000fe200078ec0ff */
[----:B------:R-:W5:Y:S01]  /*02e0*/  SHFL.IDX PT, R0, R0, RZ, 0x1f ;  /* 0x00001fff00007589 */ /* 0x000f6200000e0000 */
[----:B------:R-:W-:Y:S01]  /*02f0*/  SHF.R.S32.HI R10, RZ, 0x1f, R5 ;  /* 0x0000001fff0a7819 */ /* 0x000fe20000011405 */
[----:B------:R-:W-:Y:S01]  /*0300*/  ULDC UR4, c[0x0][0x150] ;  /* 0x0000540000047ab9 */ /* 0x000fe20000000800 */
[----:B------:R-:W-:Y:S01]  /*0310*/  ELECT P0, URZ, PT ;  /* 0x00000000003f782f */ /* 0x000fe20003800000 */
[----:B------:R-:W-:Y:S01]  /*0320*/  IMAD.IADD R8, R95, 0x1, -R4 ;  /* 0x000000015f087824 */ /* 0x000fe200078e0a04 */
[----:B------:R-:W-:Y:S01]  /*0330*/  LEA.HI R10, R10, R5, RZ, 0x2 ;  /* 0x000000050a0a7211 */ /* 0x000fe200078f10ff */
[----:B------:R-:W1:Y:S01]  /*0340*/  S2R R4, SR_CTAID.Y ;  /* 0x0000000000047919 */ /* 0x000e620000002600 */
[----:B------:R-:W2:Y:S01]  /*0350*/  LDC R12, c[0x0][0x144] ;  /* 0x00005100ff0c7b82 */ /* 0x000ea20000000800 */
[----:B------:R-:W-:Y:S01]  /*0360*/  NOP ;  /* 0x0000000000007918 */ /* 0x000fe20000000000 */
[----:B------:R-:W-:Y:S01]  /*0370*/  SHF.R.S32.HI R9, RZ, 0x1f, R8 ;  /* 0x0000001fff097819 */ /* 0x000fe20000011408 */
[----:B------:R-:W-:Y:S01]  /*0380*/  NOP ;  /* 0x0000000000007918 */ /* 0x000fe20000000000 */
[----:B------:R-:W-:Y:S01]  /*0390*/  LOP3.LUT R10, R10, 0x3ffffffc, RZ, 0xc0, !PT ;  /* 0x3ffffffc0a0a7812 */ /* 0x000fe200078ec0ff */
[----:B------:R-:W-:Y:S01]  /*03a0*/  IMAD.MOV.U32 R22, RZ, RZ, 0x1 ;  /* 0x00000001ff167424 */ /* 0x000fe200078e00ff */
[----:B------:R-:W-:-:S02]  /*03b0*/  LEA.HI R9, R9, R8, RZ, 0x3 ;  /* 0x0000000809097211 */ /* 0x000fc400078f18ff */
[----:B------:R-:W3:Y:S01]  /*03c0*/  LDC R13, c[0x0][0x140] ;  /* 0x00005000ff0d7b82 */ /* 0x000ee20000000800 */
[----:B------:R-:W-:Y:S01]  /*03d0*/  IMAD.IADD R10, R5, 0x1, -R10 ;  /* 0x00000001050a7824 */ /* 0x000fe200078e0a0a */
[--C-:B------:R-:W-:Y:S02]  /*03e0*/  SHF.R.S32.HI R6, RZ, 0x3, R9.reuse ;  /* 0x00000003ff067819 */ /* 0x100fe40000011409 */
[----:B------:R-:W-:Y:S02]  /*03f0*/  SHF.R.S32.HI R9, RZ, 0x1f, R9 ;  /* 0x0000001fff097819 */ /* 0x000fe40000011409 */
[----:B------:R-:W-:Y:S02]  /*0400*/  ISETP.NE.AND P3, PT, R2, RZ, PT ;  /* 0x000000ff0200720c */ /* 0x000fe40003f65270 */
[----:B0-----:R-:W-:Y:S02]  /*0410*/  I2FP.F32.U32 R11, UR8 ;  /* 0x00000008000b7c45 */ /* 0x001fe40008201000 */
[----:B------:R-:W-:-:S02]  /*0420*/  LEA.HI R9, R9, R6, RZ, 0x2 ;  /* 0x0000000609097211 */ /* 0x000fc400078f10ff */
[----:B-----5:R-:W-:Y:S01]  /*0430*/  ISETP.NE.OR P0, PT, R0, RZ, !P0 ;  /* 0x000000ff0000720c */ /* 0x020fe20004705670 */
[----:B------:R-:W-:Y:S01]  /*0440*/  FMUL R11, R11, UR4 ;  /* 0x000000040b0b7c20 */ /* 0x000fe20008400000 */
[----:B------:R-:W-:Y:S01]  /*0450*/  LOP3.LUT R9, R9, 0xfffffffc, RZ, 0xc0, !PT ;  /* 0xfffffffc09097812 */ /* 0x000fe200078ec0ff */
[----:B------:R-:W-:Y:S01]  /*0460*/  ULDC UR4, c[0x0][0x154] ;  /* 0x0000550000047ab9 */ /* 0x000fe20000000800 */
[----:B------:R-:W-:-:S03]  /*0470*/  SHF.R.S32.HI R0, RZ, 0x1f, R3 ;  /* 0x0000001fff007819 */ /* 0x000fc60000011403 */
[----:B------:R-:W0:Y:S01]  /*0480*/  F2I.U32.TRUNC.NTZ R11, R11 ;  /* 0x0000000b000b7305 */ /* 0x000e22000020f000 */
[----:B------:R-:W-:Y:S01]  /*0490*/  IMAD.IADD R9, R6, 0x1, -R9 ;  /* 0x0000000106097824 */ /* 0x000fe200078e0a09 */
[----:B------:R-:W-:-:S03]  /*04a0*/  LEA.HI R0, R0, R3, RZ, 0x2 ;  /* 0x0000000300007211 */ /* 0x000fc600078f10ff */
[----:B------:R-:W-:Y:S01]  /*04b0*/  IMAD R10, R10, 0x4, R9 ;  /* 0x000000040a0a7824 */ /* 0x000fe200078e0209 */
[----:B------:R-:W-:Y:S01]  /*04c0*/  VOTEU.ALL UP0, P0 ;  /* 0x00000000003f7886 */ /* 0x000fe20000000000 */
[----:B------:R-:W-:Y:S01]  /*04d0*/  LOP3.LUT R0, R0, 0xfffffffc, RZ, 0xc0, !PT ;  /* 0xfffffffc00007812 */ /* 0x000fe200078ec0ff */
[----:B------:R-:W-:Y:S01]  /*04e0*/  VOTEU.ALL UP1, P0 ;  /* 0x00000000003f7886 */ /* 0x000fe20000020000 */
[C---:B------:R-:W-:Y:S01]  /*04f0*/  IMAD.SHL.U32 R19, R10.reuse, 0x4, RZ ;  /* 0x000000040a137824 */ /* 0x040fe200078e00ff */
[----:B------:R-:W-:Y:S01]  /*0500*/  SHF.R.S32.HI R9, RZ, 0x1f, R10 ;  /* 0x0000001fff097819 */ /* 0x000fe2000001140a */
[----:B------:R-:W5:Y:S01]  /*0510*/  @!UP0 S2UR UR7, SR_CgaCtaId ;  /* 0x00000000000789c3 */ /* 0x000f620000008800 */
[----:B------:R-:W-:Y:S01]  /*0520*/  IMAD.IADD R3, R3, 0x1, -R0 ;  /* 0x0000000103037824 */ /* 0x000fe200078e0a00 */
[----:B------:R-:W-:Y:S01]  /*0530*/  @!UP0 UMOV UR6, 0x400 ;  /* 0x0000040000068882 */ /* 0x000fe20000000000 */
[----:B------:R-:W-:Y:S01]  /*0540*/  LEA.HI R9, R9, R10, RZ, 0x2 ;  /* 0x0000000a09097211 */ /* 0x000fe200078f10ff */
[----:B0-----:R-:W-:Y:S01]  /*0550*/  IMAD.MOV R15, RZ, RZ, -R11 ;  /* 0x000000ffff0f7224 */ /* 0x001fe200078e0a0b */
[----:B------:R-:W-:-:S02]  /*0560*/  LOP3.LUT R19, R10, 0xc, R19, 0x78, !PT ;  /* 0x0000000c0a137812 */ /* 0x000fc400078e7813 */
[----:B------:R-:W-:Y:S01]  /*0570*/  LOP3.LUT R11, R9, 0xfffffffc, RZ, 0xc0, !PT ;  /* 0xfffffffc090b7812 */ /* 0x000fe200078ec0ff */
[----:B--2---:R-:W-:Y:S01]  /*0580*/  IMAD R6, R12, R15, UR8 ;  /* 0x000000080c067e24 */ /* 0x004fe2000f8e020f */
[----:B-1----:R-:W-:Y:S01]  /*0590*/  I2FP.F32.U32 R12, R4 ;  /* 0x00000004000c7245 */ /* 0x002fe20000201000 */
[----:B------:R-:W0:Y:S01]  /*05a0*/  LDC R9, c[0x0][0x148] ;  /* 0x00005200ff097b82 */ /* 0x000e220000000800 */
[----:B------:R-:W-:Y:S01]  /*05b0*/  ISETP.NE.AND P1, PT, R3, 0x3, PT ;  /* 0x000000030300780c */ /* 0x000fe20003f25270 */
[----:B------:R-:W-:Y:S01]  /*05c0*/  IMAD.IADD R11, R10, 0x1, -R11 ;  /* 0x000000010a0b7824 */ /* 0x000fe200078e0a0b */
[----:B---3--:R-:W-:Y:S01]  /*05d0*/  ISETP.EQ.U32.AND P2, PT, R13, 0x1, PT ;  /* 0x000000010d00780c */ /* 0x008fe20003f42070 */
[----:B------:R-:W-:Y:S01]  /*05e0*/  FMUL R12, R12, UR4 ;  /* 0x000000040c0c7c20 */ /* 0x000fe20008400000 */
[----:B------:R-:W-:Y:S01]  /*05f0*/  UMOV UR4, 0x20 ;  /* 0x0000002000047882 */ /* 0x000fe20000000000 */
[----:B------:R-:W-:Y:S01]  /*0600*/  ISETP.EQ.OR P1, PT, R3, RZ, !P1 ;  /* 0x000000ff0300720c */ /* 0x000fe20004f22670 */
[----:B------:R-:W-:-:S04]  /*0610*/  @!UP0 UIADD3 UR4, -UR4, 0x100000, URZ ;  /* 0x0010000004048890 */ /* 0x000fc8000fffe13f */
[----:B------:R-:W-:Y:S02]  /*0620*/  @!UP0 USHF.L.U32 UR5, UR4, 0xb, URZ ;  /* 0x0000000b04058899 */ /* 0x000fe4000800063f */
[----:B------:R-:W-:Y:S01]  /*0630*/  @!UP0 USHF.L.U32 UR4, UR4, 0x1, URZ ;  /* 0x0000000104048899 */ /* 0x000fe2000800063f */
[----:B------:R-:W-:Y:S01]  /*0640*/  ISETP.NE.AND P4, PT, R11, R6, PT ;  /* 0x000000060b00720c */ /* 0x000fe20003f85270 */
[----:B------:R-:W1:Y:S01]  /*0650*/  F2I.U32.TRUNC.NTZ R12, R12 ;  /* 0x0000000c000c7305 */ /* 0x000e62000020f000 */
[----:B------:R-:W-:Y:S01]  /*0660*/  ISETP.EQ.AND P1, PT, R2, RZ, P1 ;  /* 0x000000ff0200720c */ /* 0x000fe20000f22270 */
[----:B-----5:R-:W-:-:S03]  /*0670*/  @!UP0 ULEA UR6, UR7, UR6, 0x18 ;  /* 0x0000000607068291 */ /* 0x020fc6000f8ec03f */
[----:B------:R-:W-:Y:S01]  /*0680*/  SEL R18, RZ, 0x1, !P1 ;  /* 0x00000001ff127807 */ /* 0x000fe20004800000 */
[----:B------:R-:W-:Y:S01]  /*0690*/  VOTEU.ALL UP0, P0 ;  /* 0x00000000003f7886 */ /* 0x000fe20000000000 */
[----:B------:R-:W-:Y:S01]  /*06a0*/  LOP3.LUT P0, RZ, R8, 0x7, RZ, 0xc0, !PT ;  /* 0x0000000708ff7812 */ /* 0x000fe2000780c0ff */
[----:B------:R-:W-:-:S04]  /*06b0*/  VIADD R8, R2, 0xffffffff ;  /* 0xffffffff02087836 */ /* 0x000fc80000000000 */
[----:B------:R-:W-:Y:S02]  /*06c0*/  @P4 SHF.R.S32.HI R0, RZ, 0x1f, R19 ;  /* 0x0000001fff004819 */ /* 0x000fe40000011413 */
[----:B------:R-:W-:Y:S01]  /*06d0*/  ISETP.LT.U32.AND P0, PT, R19, 0x4, !P0 ;  /* 0x000000041300780c */ /* 0x000fe20004701070 */
[----:B-1----:R-:W-:Y:S01]  /*06e0*/  IMAD.MOV R23, RZ, RZ, -R12 ;  /* 0x000000ffff177224 */ /* 0x002fe200078e0a0c */
[----:B------:R-:W-:Y:S01]  /*06f0*/  @P4 LEA.HI R0, R0, R19, RZ, 0x2 ;  /* 0x0000001300004211 */ /* 0x000fe200078f10ff */
[----:B------:R-:W1:Y:S02]  /*0700*/  FENCE.VIEW.ASYNC.S ;  /* 0x00000000000073c6 */ /* 0x000e640000000000 */
[----:B-1----:R1:W2:Y:S01]  /*0710*/  @!UP0 SYNCS.EXCH.64 URZ, [UR6+0x40], UR4 ;  /* 0x00004004063f85b2 */ /* 0x0022a20008000100 */
[----:B------:R-:W-:Y:S01]  /*0720*/  ISETP.GE.U32.AND P6, PT, R8, 0x2, PT ;  /* 0x000000020800780c */ /* 0x000fe20003fc6070 */
[----:B0-----:R-:W-:Y:S01]  /*0730*/  IMAD R11, R9, R23, R4 ;  /* 0x00000017090b7224 */ /* 0x001fe200078e0204 */
[----:B------:R-:W-:-:S02]  /*0740*/  @P4 SHF.R.S32.HI R0, RZ, 0x2, R0 ;  /* 0x00000002ff004819 */ /* 0x000fc40000011400 */
[----:B------:R-:W-:Y:S02]  /*0750*/  SEL R18, R18, 0x2, P6 ;  /* 0x0000000212127807 */ /* 0x000fe40003000000 */
[----:B------:R-:W-:Y:S02]  /*0760*/  @P4 ISETP.NE.AND P5, PT, R0, R11, PT ;  /* 0x0000000b0000420c */ /* 0x000fe40003fa5270 */
[----:B------:R-:W-:Y:S02]  /*0770*/  SEL R11, RZ, 0x1, !P0 ;  /* 0x00000001ff0b7807 */ /* 0x000fe40004000000 */
[----:B------:R-:W-:Y:S02]  /*0780*/  @P4 SEL R22, RZ, 0x1, P5 ;  /* 0x00000001ff164807 */ /* 0x000fe40002800000 */
[----:B------:R-:W-:Y:S02]  /*0790*/  LOP3.LUT R0, R95, 0x7f, RZ, 0xc0, !PT ;  /* 0x0000007f5f007812 */ /* 0x000fe400078ec0ff */
[----:B------:R-:W-:Y:S01]  /*07a0*/  LOP3.LUT R22, R22, R11, RZ, 0xc0, !PT ;  /* 0x0000000b16167212 */ /* 0x000fe200078ec0ff */
[----:B------:R1:W0:Y:S01]  /*07b0*/  @!UP1 SYNCS.EXCH.64 URZ, [UR6+0x48], UR4 ;  /* 0x00004804063f95b2 */ /* 0x0002220008000100 */
[----:B------:R-:W-:Y:S01]  /*07c0*/  NOP ;  /* 0x0000000000007918 */ /* 0x000fe20000000000 */
[----:B-12---:R-:W-:Y:S05]  /*07d0*/  @!P2 BRA `(.L_x_3) ;  /* 0x000000000008a947 */ /* 0x006fea0003800000 */
[----:B0---4-:R-:W-:Y:S01]  /*07e0*/  UCGABAR_ARV ;  /* 0x00000000000079c7 */ /* 0x011fe20008000000 */
[----:B------:R-:W-:Y:S05]  /*07f0*/  BRA `(.L_x_4) ;  /* 0x0000000000047947 */ /* 0x000fea0003800000 */
.L_x_3:
[----:B0---4-:R-:W-:Y:S01]  /*0800*/  NOP ;  /* 0x0000000000007918 */ /* 0x011fe20000000000 */
.L_x_4:
[----:B------:R-:W0:Y:S01]  /*0810*/  LDC R2, c[0x0][0x65c] ;  /* 0x00019700ff027b82 */ /* 0x000e220000000800 */
[----:B------:R-:W-:Y:S02]  /*0820*/  IMAD.U32 R10, RZ, RZ, UR8 ;  /* 0x00000008ff0a7e24 */ /* 0x000fe4000f8e00ff */
[----:B------:R-:W-:Y:S01]  /*0830*/  IMAD.MOV.U32 R11, RZ, RZ, RZ ;  /* 0x000000ffff0b7224 */ /* 0x000fe200078e00ff */
[----:B0-----:R-:W-:-:S04]  /*0840*/  ISETP.NE.AND P1, PT, R2, 0x1, PT ;  /* 0x000000010200780c */ /* 0x001fc80003f25270 */
[----:B------:R-:W-:-:S09]  /*0850*/  P2R R5, PR, RZ, 0x2 ;  /* 0x00000002ff057803 */ /* 0x000fd20000000000 */
[----:B------:R-:W0:Y:S01]  /*0860*/  @P1 LDC R17, c[0x0][0x10] ;  /* 0x00000400ff111b82 */ /* 0x000e220000000800 */
[----:B------:R-:W-:Y:S02]  /*0870*/  @P1 IMAD.MOV.U32 R5, RZ, RZ, RZ ;  /* 0x000000ffff051224 */ /* 0x000fe400078e00ff */
[----:B------:R-:W-:-:S05]  /*0880*/  @P1 IMAD.MOV.U32 R15, RZ, RZ, RZ ;  /* 0x000000ffff0f1224 */ /* 0x000fca00078e00ff */
[----:B------:R-:W1:Y:S01]  /*0890*/  @!P1 LDC R13, c[0x0][0xc] ;  /* 0x00000300ff0d9b82 */ /* 0x000e620000000800 */
[----:B------:R-:W-:Y:S01]  /*08a0*/  ULDC UR4, c[0x0][0xc] ;  /* 0x0000030000047ab9 */ /* 0x000fe20000000800 */
[----:B------:R-:W-:Y:S01]  /*08b0*/  ULDC UR5, c[0x0][0x10] ;  /* 0x0000040000057ab9 */ /* 0x000fe20000000800 */
[----:B------:R-:W-:Y:S01]  /*08c0*/  ULDC UR6, c[0x0][0x14] ;  /* 0x0000050000067ab9 */ /* 0x000fe20000000800 */
[----:B------:R-:W-:-:S04]  /*08d0*/  UIMAD.WIDE.U32 UR4, UR4, UR5, URZ ;  /* 0x00000005040472a5 */ /* 0x000fc8000f8e003f */
[----:B------:R-:W-:Y:S02]  /*08e0*/  UIMAD.WIDE.U32 UR36, UR4, UR6, URZ ;  /* 0x00000006042472a5 */ /* 0x000fe4000f8e003f */
[----:B------:R-:W-:-:S04]  /*08f0*/  UIMAD UR42, UR5, UR6, URZ ;  /* 0x00000006052a72a4 */ /* 0x000fc8000f8e023f */
[----:B------:R-:W-:Y:S01]  /*0900*/  UIADD3 UR42, UR37, UR42, URZ ;  /* 0x0000002a252a7290 */ /* 0x000fe2000fffe03f */
[----:B0-----:R-:W-:-:S04]  /*0910*/  @P1 IMAD.WIDE.U32 R16, R17, UR8, R4 ;  /* 0x0000000811101c25 */ /* 0x001fc8000f8e0004 */
[----:B------:R-:W-:Y:S02]  /*0920*/  @P1 IMAD.IADD R17, R17, 0x1, R15 ;  /* 0x0000000111111824 */ /* 0x000fe400078e020f */
[----:B-1----:R-:W-:-:S04]  /*0930*/  @!P1 IMAD.WIDE.U32 R10, R4, R13, R10 ;  /* 0x0000000d040a9225 */ /* 0x002fc800078e000a */
[----:B------:R-:W-:Y:S02]  /*0940*/  @!P1 IMAD.MOV.U32 R16, RZ, RZ, R10 ;  /* 0x000000ffff109224 */ /* 0x000fe400078e000a */
[----:B------:R-:W-:Y:S01]  /*0950*/  @!P1 IMAD.MOV.U32 R17, RZ, RZ, R11 ;  /* 0x000000ffff119224 */ /* 0x000fe200078e000b */
[----:B------:R-:W-:Y:S06]  /*0960*/  @!P2 BRA `(.L_x_5) ;  /* 0x00000000000ca947 */ /* 0x000fec0003800000 */
[----:B------:R-:W-:Y:S01]  /*0970*/  UCGABAR_WAIT ;  /* 0x0000000000007dc7 */ /* 0x000fe20008000000 */
[----:B------:R-:W-:Y:S01]  /*0980*/  CCTL.IVALL ;  /* 0x00000000ff00798f */ /* 0x000fe20002000000 */
[----:B------:R-:W-:Y:S05]  /*0990*/  BRA `(.L_x_6) ;  /* 0x0000000000047947 */ /* 0x000fea0003800000 */
.L_x_5:
[----:B------:R-:W-:Y:S06]  /*09a0*/  BAR.SYNC.DEFER_BLOCKING 0x0 ;  /* 0x0000000000007b1d */ /* 0x000fec0000010000 */
.L_x_6:
[----:B------:R-:W-:Y:S05]  /*09b0*/  @!P3 BRA `(.L_x_7) ;  /* 0x0000005c00a8b947 */ /* 0x000fea0003800000 */
[----:B------:R-:W-:-:S13]  /*09c0*/  ISETP.GT.U32.AND P0, PT, R8, 0x1, PT ;  /* 0x000000010800780c */ /* 0x000fda0003f04070 */
[----:B------:R-:W-:Y:S05]  /*09d0*/  @P0 EXIT ;  /* 0x000000000000094d */ /* 0x000fea0003800000 */
[----:B------:R-:W-:Y:S01]  /*09e0*/  ULDC.64 UR4, c[0x0][0x650] ;  /* 0x0001940000047ab9 */ /* 0x000fe20000000a00 */
[----:B------:R-:W-:Y:S01]  /*09f0*/  PRMT R3, RZ, 0x7610, R3 ;  /* 0x00007610ff037816 */ /* 0x000fe20000000003 */
[----:B------:R-:W-:Y:S01]  /*0a00*/  IMAD.MOV.U32 R103, RZ, RZ, -0x1 ;  /* 0xffffffffff677424 */ /* 0x000fe200078e00ff */
[----:B------:R-:W-:Y:S01]  /*0a10*/  ISETP.GE.U32.AND P0, PT, R16, UR4, PT ;  /* 0x0000000410007c0c */ /* 0x000fe2000bf06070 */
[----:B------:R-:W-:Y:S02]  /*0a20*/  IMAD.MOV.U32 R100, RZ, RZ, -0x1 ;  /* 0xffffffffff647424 */ /* 0x000fe400078e00ff */
[----:B------:R-:W-:Y:S01]  /*0a30*/  IMAD.MOV.U32 R101, RZ, RZ, -0x1 ;  /* 0xffffffffff657424 */ /* 0x000fe200078e00ff */
[----:B------:R-:W-:-:S13]  /*0a40*/  ISETP.GE.U32.AND.EX P0, PT, R17, UR5, PT, P0 ;  /* 0x0000000511007c0c */ /* 0x000fda000bf06100 */
[----:B------:R-:W-:Y:S05]  /*0a50*/  @P0 BRA `(.L_x_8) ;  /* 0x0000000400280947 */ /* 0x000fea0003800000 */
[----:B------:R-:W0:Y:S01]  /*0a60*/  LDC.64 R24, c[0x0][0x628] ;  /* 0x00018a00ff187b82 */ /* 0x000e220000000a00 */
[----:B------:R-:W-:Y:S02]  /*0a70*/  IMAD.MOV.U32 R10, RZ, RZ, R16 ;  /* 0x000000ffff0a7224 */ /* 0x000fe400078e0010 */
[----:B------:R-:W-:-:S05]  /*0a80*/  IMAD.MOV.U32 R11, RZ, RZ, R17 ;  /* 0x000000ffff0b7224 */ /* 0x000fca00078e0011 */
[----:B------:R-:W1:Y:S08]  /*0a90*/  LDC R8, c[0x0][0x630] ;  /* 0x00018c00ff087b82 */ /* 0x000e700000000800 */
[----:B------:R-:W2:Y:S01]  /*0aa0*/  LDC.64 R26, c[0x0][0x620] ;  /* 0x00018800ff1a7b82 */ /* 0x000ea20000000a00 */
[----:B0-----:R-:W-:-:S04]  /*0ab0*/  ISETP.NE.U32.AND P0, PT, R24, RZ, PT ;  /* 0x000000ff1800720c */ /* 0x001fc80003f05070 */
[----:B------:R-:W-:-:S13]  /*0ac0*/  ISETP.NE.AND.EX P0, PT, R25, RZ, PT, P0 ;  /* 0x000000ff1900720c */ /* 0x000fda0003f05300 */
[----:B-12---:R-:W-:Y:S05]  /*0ad0*/  @!P0 BRA `(.L_x_9) ;  /* 0x0000000000288947 */ /* 0x006fea0003800000 */
[----:B------:R-:W0:Y:S02]  /*0ae0*/  LDC R3, c[0x0][0x634] ;  /* 0x00018d00ff037b82 */ /* 0x000e240000000800 */
[----:B0-----:R-:W-:-:S05]  /*0af0*/  IADD3 R3, P0, R16, R3, RZ ;  /* 0x0000000310037210 */ /* 0x001fca0007f1e0ff */
[----:B------:R-:W-:-:S04]  /*0b00*/  IMAD.X R21, RZ, RZ, R17, P0 ;  /* 0x000000ffff157224 */ /* 0x000fc800000e0611 */
[----:B------:R-:W-:-:S04]  /*0b10*/  IMAD.WIDE.U32 R10, R21, R24, RZ ;  /* 0x00000018150a7225 */ /* 0x000fc800078e00ff */
[----:B------:R-:W-:-:S04]  /*0b20*/  IMAD.WIDE.U32 R12, P0, R3, R25, R10 ;  /* 0x00000019030c7225 */ /* 0x000fc8000780000a */
[----:B------:R-:W-:-:S04]  /*0b30*/  IMAD.WIDE.U32 R10, R3, R24, RZ ;  /* 0x00000018030a7225 */ /* 0x000fc800078e00ff */
[----:B------:R-:W-:Y:S01]  /*0b40*/  IMAD.X R15, RZ, RZ, RZ, P0 ;  /* 0x000000ffff0f7224 */ /* 0x000fe200000e06ff */
[----:B------:R-:W-:Y:S01]  /*0b50*/  IADD3 RZ, P0, R11, R12, RZ ;  /* 0x0000000c0bff7210 */ /* 0x000fe20007f1e0ff */
[----:B------:R-:W-:-:S04]  /*0b60*/  IMAD.MOV.U32 R14, RZ, RZ, R13 ;  /* 0x000000ffff0e7224 */ /* 0x000fc800078e000d */
[----:B------:R-:W-:-:S08]  /*0b70*/  IMAD.WIDE.U32.X R10, R21, R25, R14, P0 ;  /* 0x00000019150a7225 */ /* 0x000fd000000e040e */
.L_x_9:
[----:B------:R-:W0:Y:S01]  /*0b80*/  LDC.64 R30, c[0x0][0x640] ;  /* 0x00019000ff1e7b82 */ /* 0x000e220000000a00 */
[-CC-:B------:R-:W-:Y:S01]  /*0b90*/  SHF.R.U64 R101, R10, R8.reuse, R11.reuse ;  /* 0x000000080a657219 */ /* 0x180fe2000000120b */
[----:B------:R-:W-:Y:S01]  /*0ba0*/  IMAD R29, R9, R23, R4 ;  /* 0x00000017091d7224 */ /* 0x000fe200078e0204 */
[----:B------:R-:W-:Y:S01]  /*0bb0*/  SHF.R.U32.HI R3, RZ, R8, R11 ;  /* 0x00000008ff037219 */ /* 0x000fe2000001160b */
[----:B------:R-:W-:Y:S01]  /*0bc0*/  IMAD.MOV.U32 R23, RZ, RZ, 0x1 ;  /* 0x00000001ff177424 */ /* 0x000fe200078e00ff */
[----:B------:R-:W-:-:S03]  /*0bd0*/  IADD3 R5, P0, RZ, -R101, RZ ;  /* 0x80000065ff057210 */ /* 0x000fc60007f1e0ff */
[----:B------:R-:W1:Y:S02]  /*0be0*/  LDC R12, c[0x0][0x618] ;  /* 0x00018600ff0c7b82 */ /* 0x000e640000000800 */
[----:B------:R-:W-:Y:S02]  /*0bf0*/  IMAD.X R3, RZ, RZ, ~R3, P0 ;  /* 0x000000ffff037224 */ /* 0x000fe400000e0e03 */
[----:B------:R-:W-:-:S04]  /*0c00*/  IMAD.WIDE.U32 R10, R5, R26, R16 ;  /* 0x0000001a050a7225 */ /* 0x000fc800078e0010 */
[----:B------:R-:W2:Y:S01]  /*0c10*/  LDC R20, c[0x0][0x608] ;  /* 0x00018200ff147b82 */ /* 0x000ea20000000800 */
[----:B------:R-:W-:Y:S02]  /*0c20*/  IMAD R8, R3, R26, RZ ;  /* 0x0000001a03087224 */ /* 0x000fe400078e02ff */
[----:B------:R-:W-:Y:S02]  /*0c30*/  IMAD.MOV.U32 R3, RZ, RZ, -0x1 ;  /* 0xffffffffff037424 */ /* 0x000fe400078e00ff */
[----:B------:R-:W-:-:S03]  /*0c40*/  IMAD R5, R5, R27, R8 ;  /* 0x0000001b05057224 */ /* 0x000fc600078e0208 */
[----:B------:R-:W3:Y:S01]  /*0c50*/  LDC R28, c[0x0][0x658] ;  /* 0x00019600ff1c7b82 */ /* 0x000ee20000000800 */
[----:B------:R-:W-:Y:S01]  /*0c60*/  IMAD.IADD R5, R11, 0x1, R5 ;  /* 0x000000010b057824 */ /* 0x000fe200078e0205 */
[----:B0-----:R-:W-:-:S04]  /*0c70*/  ISETP.NE.U32.AND P0, PT, R30, RZ, PT ;  /* 0x000000ff1e00720c */ /* 0x001fc80003f05070 */
[----:B------:R-:W-:Y:S02]  /*0c80*/  ISETP.NE.AND.EX P0, PT, R31, RZ, PT, P0 ;  /* 0x000000ff1f00720c */ /* 0x000fe40003f05300 */
[----:B------:R-:W0:Y:S01]  /*0c90*/  LDC R24, c[0x0][0x600] ;  /* 0x00018000ff187b82 */ /* 0x000e220000000800 */
[-CC-:B-1----:R-:W-:Y:S02]  /*0ca0*/  SHF.R.U64 R14, R10, R12.reuse, R5.reuse ;  /* 0x0000000c0a0e7219 */ /* 0x182fe40000001205 */
[----:B------:R-:W-:-:S05]  /*0cb0*/  SHF.R.U32.HI R5, RZ, R12, R5 ;  /* 0x0000000cff057219 */ /* 0x000fca0000011605 */
[----:B------:R-:W1:Y:S01]  /*0cc0*/  LDC R15, c[0x0][0x648] ;  /* 0x00019200ff0f7b82 */ /* 0x000e620000000800 */
[-CC-:B--2---:R-:W-:Y:S02]  /*0cd0*/  SHF.R.U64 R27, R14, R20.reuse, R5.reuse ;  /* 0x000000140e1b7219 */ /* 0x184fe40000001205 */
[----:B------:R-:W-:-:S05]  /*0ce0*/  SHF.R.U32.HI R5, RZ, R20, R5 ;  /* 0x00000014ff057219 */ /* 0x000fca0000011605 */
[----:B------:R-:W2:Y:S01]  /*0cf0*/  LDC R21, c[0x0][0x638] ;  /* 0x00018e00ff157b82 */ /* 0x000ea20000000800 */
[-CC-:B---3--:R-:W-:Y:S02]  /*0d00*/  SHF.R.U64 R20, R27, R28.reuse, R5.reuse ;  /* 0x0000001c1b147219 */ /* 0x188fe40000001205 */
[-C--:B------:R-:W-:Y:S02]  /*0d10*/  SHF.L.U32 R3, R3, R28.reuse, RZ ;  /* 0x0000001c03037219 */ /* 0x080fe400000006ff */
[----:B------:R-:W-:Y:S01]  /*0d20*/  SHF.R.U32.HI R5, RZ, R28, R5 ;  /* 0x0000001cff057219 */ /* 0x000fe20000011605 */
[----:B------:R-:W-:Y:S01]  /*0d30*/  IMAD.MOV.U32 R4, RZ, RZ, R20 ;  /* 0x000000ffff047224 */ /* 0x000fe200078e0014 */
[----:B------:R-:W-:Y:S01]  /*0d40*/  LOP3.LUT R12, RZ, R3, RZ, 0x33, !PT ;  /* 0x00000003ff0c7212 */ /* 0x000fe200078e33ff */
[----:B------:R-:W3:Y:S01]  /*0d50*/  LDC R25, c[0x0][0x610] ;  /* 0x00018400ff197b82 */ /* 0x000ee20000000800 */
[----:B------:R-:W-:Y:S05]  /*0d60*/  @!P0 BRA `(.L_x_10) ;  /* 0x0000000000288947 */ /* 0x000fea0003800000 */
[----:B------:R-:W4:Y:S02]  /*0d70*/  LDC R3, c[0x0][0x64c] ;  /* 0x00019300ff037b82 */ /* 0x000f240000000800 */
[----:B----4-:R-:W-:-:S05]  /*0d80*/  IADD3 R3, P0, R20, R3, RZ ;  /* 0x0000000314037210 */ /* 0x010fca0007f1e0ff */
        /* <DEDUP_REMOVED lines=8> */
.L_x_10:
[----:B-1----:R-:W-:Y:S01]  /*0e10*/  SHF.R.U64 R4, R4, R15, R5 ;  /* 0x0000000f04047219 */ /* 0x002fe20000001205 */
[----:B0-----:R-:W-:Y:S01]  /*0e20*/  VIADD R5, R24, 0xffffffff ;  /* 0xffffffff18057836 */ /* 0x001fe20000000000 */
[----:B------:R-:W-:Y:S02]  /*0e30*/  SHF.L.U32 R3, R23, R28, RZ ;  /* 0x0000001c17037219 */ /* 0x000fe400000006ff */
[----:B------:R-:W-:Y:S01]  /*0e40*/  LOP3.LUT R12, R27, R12, RZ, 0xc0, !PT ;  /* 0x0000000c1b0c7212 */ /* 0x000fe200078ec0ff */
[----:B------:R-:W-:Y:S01]  /*0e50*/  IMAD.MOV R8, RZ, RZ, -R4 ;  /* 0x000000ffff087224 */ /* 0x000fe200078e0a04 */
[----:B------:R-:W-:Y:S02]  /*0e60*/  SEL R6, R6, R29, !P1 ;  /* 0x0000001d06067207 */ /* 0x000fe40004800000 */
[----:B------:R-:W-:Y:S01]  /*0e70*/  LOP3.LUT R5, R14, R5, RZ, 0xc0, !PT ;  /* 0x000000050e057212 */ /* 0x000fe200078ec0ff */
[----:B------:R-:W-:Y:S02]  /*0e80*/  IMAD R9, R3, R4, R12 ;  /* 0x0000000403097224 */ /* 0x000fe400078e020c */
[----:B--2---:R-:W-:-:S02]  /*0e90*/  IMAD R3, R8, R21, R20 ;  /* 0x0000001508037224 */ /* 0x004fc400078e0214 */
[----:B---3--:R-:W-:Y:S02]  /*0ea0*/  IMAD R6, R9, R25, R6 ;  /* 0x0000001909067224 */ /* 0x008fe400078e0206 */
[----:B------:R-:W-:Y:S02]  /*0eb0*/  IMAD R103, R3, R24, R5 ;  /* 0x0000001803677224 */ /* 0x000fe400078e0205 */
[----:B------:R-:W-:-:S03]  /*0ec0*/  IMAD.MOV.U32 R4, RZ, RZ, 0x1 ;  /* 0x00000001ff047424 */ /* 0x000fc600078e00ff */
[----:B------:R-:W-:Y:S02]  /*0ed0*/  SEL R100, R103, R6, !P1 ;  /* 0x0000000667647207 */ /* 0x000fe40004800000 */
[----:B------:R-:W-:Y:S02]  /*0ee0*/  PRMT R3, R4, 0x7610, R3 ;  /* 0x0000761004037816 */ /* 0x000fe40000000003 */
[----:B------:R-:W-:-:S07]  /*0ef0*/  SEL R103, R6, R103, !P1 ;  /* 0x0000006706677207 */ /* 0x000fce0004800000 */
.L_x_8:
[----:B------:R-:W-:-:S08]  /*0f00*/  NOP ;  /* 0x0000000000007918 */ /* 0x000fd00000000000 */
[----:B------:R-:W0:Y:S02]  /*0f10*/  USETMAXREG.TRY_ALLOC.CTAPOOL UP0, 0xe8 ;  /* 0x000000e8000079c8 */ /* 0x000e240008000600 */
[----:B0-----:R-:W-:-:S13]  /*0f20*/  PLOP3.LUT P0, PT, PT, PT, UP0, 0x80, 0x0 ;  /* 0x000000000000781c */ /* 0x001fda0003f0f008 */
[----:B------:R-:W-:Y:S05]  /*0f30*/  @!P0 BRA `(.L_x_8) ;  /* 0xfffffffc00f08947 */ /* 0x000fea000383ffff */
[----:B------:R-:W-:Y:S01]  /*0f40*/  ULDC.64 UR4, c[0x0][0x598] ;  /* 0x0001660000047ab9 */ /* 0x000fe20000000a00 */
[----:B------:R-:W-:Y:S01]  /*0f50*/  ULDC.64 UR38, c[0x0][0x208] ;  /* 0x0000820000267ab9 */ /* 0x000fe20000000a00 */
[----:B------:R-:W-:-:S04]  /*0f60*/  ISETP.NE.U32.AND P0, PT, RZ, UR4, PT ;  /* 0x00000004ff007c0c */ /* 0x000fc8000bf05070 */
[----:B------:R-:W-:-:S13]  /*0f70*/  ISETP.NE.AND.EX P0, PT, RZ, UR5, PT, P0 ;  /* 0x00000005ff007c0c */ /* 0x000fda000bf05300 */
[----:B------:R-:W-:Y:S05]  /*0f80*/  @!P0 BRA `(.L_x_11) ;  /* 0x00000000001c8947 */ /* 0x000fea0003800000 */
[----:B------:R-:W0:Y:S02]  /*0f90*/  LDC.64 R4, c[0x0][0x598] ;  /* 0x00016600ff047b82 */ /* 0x000e240000000a00 */
[----:B0-----:R-:W2:Y:S02]  /*0fa0*/  LDG.E.64 R4, desc[UR38][R4.64] ;  /* 0x0000002604047981 */ /* 0x001ea4000c1e1b00 */
[----:B--2---:R-:W-:-:S04]  /*0fb0*/  ISETP.NE.U32.AND P0, PT, R4, RZ, PT ;  /* 0x000000ff0400720c */ /* 0x004fc80003f05070 */
[----:B------:R-:W-:-:S13]  /*0fc0*/  ISETP.NE.AND.EX P0, PT, R5, RZ, PT, P0 ;  /* 0x000000ff0500720c */ /* 0x000fda0003f05300 */
[----:B------:R-:W-:Y:S05]  /*0fd0*/  @!P0 BRA `(.L_x_11) ;  /* 0x0000000000088947 */ /* 0x000fea0003800000 */
[----:B------:R0:W5:Y:S01]  /*0fe0*/  LD.E R23, desc[UR38][R4.64] ;  /* 0x0000002604177980 */ /* 0x000162000c101900 */
[----:B------:R-:W-:Y:S05]  /*0ff0*/  BRA `(.L_x_12) ;  /* 0x0000000000247947 */ /* 0x000fea0003800000 */
.L_x_11:
[----:B------:R-:W-:Y:S02]  /*1000*/  ULDC.64 UR4, c[0x0][0x588] ;  /* 0x0001620000047ab9 */ /* 0x000fe40000000a00 */
[----:B------:R-:W-:-:S04]  /*1010*/  ISETP.NE.U32.AND P0, PT, RZ, UR4, PT ;  /* 0x00000004ff007c0c */ /* 0x000fc8000bf05070 */
[----:B------:R-:W-:-:S13]  /*1020*/  ISETP.NE.AND.EX P0, PT, RZ, UR5, PT, P0 ;  /* 0x00000005ff007c0c */ /* 0x000fda000bf05300 */
[----:B------:R-:W-:Y:S05]  /*1030*/  @!P0 BRA `(.L_x_13) ;  /* 0x00000000000c8947 */ /* 0x000fea0003800000 */
[----:B------:R-:W0:Y:S02]  /*1040*/  LDC.64 R4, c[0x0][0x588] ;  /* 0x00016200ff047b82 */ /* 0x000e240000000a00 */
[----:B0-----:R1:W5:Y:S01]  /*1050*/  LDG.E R23, desc[UR38][R4.64] ;  /* 0x0000002604177981 */ /* 0x001362000c1e1900 */
[----:B------:R-:W-:Y:S05]  /*1060*/  BRA `(.L_x_12) ;  /* 0x0000000000087947 */ /* 0x000fea0003800000 */
.L_x_13:
[----:B------:R-:W-:Y:S02]  /*1070*/  ULDC UR4, c[0x0][0x580] ;  /* 0x0001600000047ab9 */ /* 0x000fe40000000800 */
[----:B------:R-:W-:-:S07]  /*1080*/  IMAD.U32 R23, RZ, RZ, UR4 ;  /* 0x00000004ff177e24 */ /* 0x000fce000f8e00ff */
.L_x_12:
[----:B------:R-:W-:Y:S02]  /*1090*/  ULDC.64 UR4, c[0x0][0x5a0] ;  /* 0x0001680000047ab9 */ /* 0x000fe40000000a00 */
[----:B------:R-:W-:-:S04]  /*10a0*/  ISETP.NE.U32.AND P0, PT, RZ, UR4, PT ;  /* 0x00000004ff007c0c */ /* 0x000fc8000bf05070 */
[----:B------:R-:W-:-:S13]  /*10b0*/  ISETP.NE.AND.EX P0, PT, RZ, UR5, PT, P0 ;  /* 0x00000005ff007c0c */ /* 0x000fda000bf05300 */
[----:B------:R-:W-:Y:S05]  /*10c0*/  @!P0 BRA `(.L_x_14) ;  /* 0x00000000001c8947 */ /* 0x000fea0003800000 */
[----:B01----:R-:W0:Y:S02]  /*10d0*/  LDC.64 R4, c[0x0][0x5a0] ;  /* 0x00016800ff047b82 */ /* 0x003e240000000a00 */
[----:B0-----:R-:W2:Y:S02]  /*10e0*/  LDG.E.64 R4, desc[UR38][R4.64] ;  /* 0x0000002604047981 */ /* 0x001ea4000c1e1b00 */
[----:B--2---:R-:W-:-:S04]  /*10f0*/  ISETP.NE.U32.AND P0, PT, R4, RZ, PT ;  /* 0x000000ff0400720c */ /* 0x004fc80003f05070 */
[----:B------:R-:W-:-:S13]  /*1100*/  ISETP.NE.AND.EX P0, PT, R5, RZ, PT, P0 ;  /* 0x000000ff0500720c */ /* 0x000fda0003f05300 */
[----:B------:R-:W-:Y:S05]  /*1110*/  @!P0 BRA `(.L_x_14) ;  /* 0x0000000000088947 */ /* 0x000fea0003800000 */
[----:B------:R0:W5:Y:S01]  /*1120*/  LD.E R90, desc[UR38][R4.64] ;  /* 0x00000026045a7980 */ /* 0x000162000c101900 */
[----:B------:R-:W-:Y:S05]  /*1130*/  BRA `(.L_x_15) ;  /* 0x0000000000247947 */ /* 0x000fea0003800000 */
.L_x_14:
[----:B------:R-:W-:Y:S02]  /*1140*/  ULDC.64 UR4, c[0x0][0x590] ;  /* 0x0001640000047ab9 */ /* 0x000fe40000000a00 */
[----:B------:R-:W-:-:S04]  /*1150*/  ISETP.NE.U32.AND P0, PT, RZ, UR4, PT ;  /* 0x00000004ff007c0c */ /* 0x000fc8000bf05070 */
[----:B------:R-:W-:-:S13]  /*1160*/  ISETP.NE.AND.EX P0, PT, RZ, UR5, PT, P0 ;  /* 0x00000005ff007c0c */ /* 0x000fda000bf05300 */
[----:B------:R-:W-:Y:S05]  /*1170*/  @!P0 BRA `(.L_x_16) ;  /* 0x00000000000c8947 */ /* 0x000fea0003800000 */
[----:B------:R-:W2:Y:S02]  /*1180*/  LDC.64 R90, c[0x0][0x590] ;  /* 0x00016400ff5a7b82 */ /* 0x000ea40000000a00 */
[----:B--2---:R2:W5:Y:S01]  /*1190*/  LDG.E R90, desc[UR38][R90.64] ;  /* 0x000000265a5a7981 */ /* 0x004562000c1e1900 */
[----:B------:R-:W-:Y:S05]  /*11a0*/  BRA `(.L_x_15) ;  /* 0x0000000000087947 */ /* 0x000fea0003800000 */
.L_x_16:
[----:B------:R-:W-:Y:S02]  /*11b0*/  ULDC UR4, c[0x0][0x584] ;  /* 0x0001610000047ab9 */ /* 0x000fe40000000800 */
[----:B------:R-:W-:-:S07]  /*11c0*/  IMAD.U32 R90, RZ, RZ, UR4 ;  /* 0x00000004ff5a7e24 */ /* 0x000fce000f8e00ff */
.L_x_15:
[----:B------:R-:W-:-:S13]  /*11d0*/  LOP3.LUT P0, RZ, R3, 0xff, RZ, 0xc0, !PT ;  /* 0x000000ff03ff7812 */ /* 0x000fda000780c0ff */
[----:B------:R-:W-:Y:S05]  /*11e0*/  @!P0 EXIT ;  /* 0x000000000000894d */ /* 0x000fea0003800000 */
[----:B------:R-:W3:Y:S01]  /*11f0*/  LDC R93, c[0x0][0x658] ;  /* 0x00019600ff5d7b82 */ /* 0x000ee20000000800 */
[----:B------:R-:W-:Y:S01]  /*1200*/  LOP3.LUT R7, R7, 0x1, RZ, 0xc0, !PT ;  /* 0x0000000107077812 */ /* 0x000fe200078ec0ff */
[----:B------:R-:W-:Y:S01]  /*1210*/  ULDC.64 UR6, c[0x0][0x288] ;  /* 0x0000a20000067ab9 */ /* 0x000fe20000000a00 */
[----:B------:R-:W-:Y:S01]  /*1220*/  SHF.R.U32.HI R3, RZ, 0x2, R95 ;  /* 0x00000002ff037819 */ /* 0x000fe2000001165f */
[----:B------:R-:W-:Y:S01]  /*1230*/  UIADD3 UR4, UR7, 0x3f, URZ ;  /* 0x0000003f07047890 */ /* 0x000fe2000fffe03f */
[----:B------:R-:W-:Y:S01]  /*1240*/  SHF.R.U32.HI R0, RZ, 0x1, R0 ;  /* 0x00000001ff007819 */ /* 0x000fe20000011600 */
[----:B------:R-:W-:Y:S01]  /*1250*/  IMAD.SHL.U32 R88, R7, 0x40, RZ ;  /* 0x0000004007587824 */ /* 0x000fe200078e00ff */
[----:B------:R-:W-:Y:S01]  /*1260*/  LOP3.LUT R3, R3, 0x7, RZ, 0xc0, !PT ;  /* 0x0000000703037812 */ /* 0x000fe200078ec0ff */
[----:B------:R-:W4:Y:S01]  /*1270*/  LDC.64 R8, c[0x0][0x5c8] ;  /* 0x00017200ff087b82 */ /* 0x000f220000000a00 */
[----:B------:R-:W-:Y:S01]  /*1280*/  USHF.R.S32.HI UR5, URZ, 0x1f, UR4 ;  /* 0x0000001f3f057899 */ /* 0x000fe20008011404 */
[----:B------:R-:W-:Y:S01]  /*1290*/  LOP3.LUT R0, R0, 0x30, RZ, 0xc0, !PT ;  /* 0x0000003000007812 */ /* 0x000fe200078ec0ff */
[----:B------:R-:W-:Y:S01]  /*12a0*/  IMAD.MOV.U32 R6, RZ, RZ, 0x1 ;  /* 0x00000001ff067424 */ /* 0x000fe200078e00ff */
[--C-:B------:R-:W-:Y:S01]  /*12b0*/  LOP3.LUT R88, R88, 0x40, R3.reuse, 0xe2, !PT ;  /* 0x0000004058587812 */ /* 0x100fe200078ee203 */
[----:B------:R-:W-:Y:S01]  /*12c0*/  ULEA.HI UR5, UR5, UR4, URZ, 0x6 ;  /* 0x0000000405057291 */ /* 0x000fe2000f8f303f */
[-C--:B01----:R-:W-:Y:S01]  /*12d0*/  IADD3 R4, RZ, -R0.reuse, -R3 ;  /* 0x80000000ff047210 */ /* 0x083fe20007ffe803 */
[----:B------:R-:W-:Y:S01]  /*12e0*/  IMAD.U32 R5, RZ, RZ, UR6 ;  /* 0x00000006ff057e24 */ /* 0x000fe2000f8e00ff */
[----:B------:R-:W0:Y:S01]  /*12f0*/  LDC R97, c[0x0][0x600] ;  /* 0x00018000ff617b82 */ /* 0x000e220000000800 */
[----:B------:R-:W-:Y:S01]  /*1300*/  LOP3.LUT R88, R88, R0, RZ, 0xfc, !PT ;  /* 0x0000000058587212 */ /* 0x000fe200078efcff */
[----:B------:R-:W-:Y:S01]  /*1310*/  IMAD.MOV.U32 R0, RZ, RZ, -0x1 ;  /* 0xffffffffff007424 */ /* 0x000fe200078e00ff */
[----:B------:R-:W-:Y:S01]  /*1320*/  USHF.R.S32.HI UR43, URZ, 0x6, UR5 ;  /* 0x000000063f2b7899 */ /* 0x000fe20008011405 */
[----:B------:R-:W-:Y:S01]  /*1330*/  LOP3.LUT R94, R95, 0x3, RZ, 0xc0, !PT ;  /* 0x000000035f5e7812 */ /* 0x000fe200078ec0ff */
[----:B------:R-:W-:Y:S01]  /*1340*/  IMAD R4, R7, -0x40, R4 ;  /* 0xffffffc007047824 */ /* 0x000fe200078e0204 */
[C---:B------:R-:W-:Y:S01]  /*1350*/  LOP3.LUT R96, R95.reuse, 0x80, RZ, 0xc0, !PT ;  /* 0x000000805f607812 */ /* 0x040fe200078ec0ff */
[----:B------:R-:W-:Y:S01]  /*1360*/  UISETP.LT.AND UP0, UPT, UR43, 0x1, UPT ;  /* 0x000000012b00788c */ /* 0x000fe2000bf01270 */
[-C--:B---3--:R-:W-:Y:S01]  /*1370*/  SHF.L.U32 R0, R0, R93.reuse, RZ ;  /* 0x0000005d00007219 */ /* 0x088fe200000006ff */
[----:B------:R-:W-:Y:S01]  /*1380*/  ULDC UR4, c[0x0][0x284] ;  /* 0x0000a10000047ab9 */ /* 0x000fe20000000800 */
[----:B------:R-:W-:Y:S01]  /*1390*/  IMAD R94, R94, -0x2, R5 ;  /* 0xfffffffe5e5e7824 */ /* 0x000fe200078e0205 */
[----:B------:R-:W-:Y:S01]  /*13a0*/  USEL UR44, UR43, 0x1, UP0 ;  /* 0x000000012b2c7887 */ /* 0x000fe20008000000 */
[----:B------:R-:W-:Y:S01]  /*13b0*/  SHF.L.U32 R93, R6, R93, RZ ;  /* 0x0000005d065d7219 */ /* 0x000fe200000006ff */
[----:B------:R-:W-:Y:S01]  /*13c0*/  IMAD.SHL.U32 R95, R95, 0x2, RZ ;  /* 0x000000025f5f7824 */ /* 0x000fe200078e00ff */
[----:B------:R-:W-:Y:S01]  /*13d0*/  LOP3.LUT R102, R18, 0x1, RZ, 0xfc, !PT ;  /* 0x0000000112667812 */ /* 0x000fe200078efcff */
[----:B------:R-:W-:Y:S01]  /*13e0*/  VIADD R99, R4, UR4 ;  /* 0x0000000404637c36 */ /* 0x000fe20008000000 */
[C---:B----4-:R-:W-:Y:S01]  /*13f0*/  SHF.L.U64.HI R92, R8.reuse, 0x3, R9 ;  /* 0x00000003085c7819 */ /* 0x050fe20000010209 */
[----:B--2---:R-:W-:Y:S01]  /*1400*/  IMAD.SHL.U32 R91, R8, 0x8, RZ ;  /* 0x00000008085b7824 */ /* 0x004fe200078e00ff */
[----:B------:R-:W-:Y:S01]  /*1410*/  SHF.R.U32.HI R96, RZ, 0x7, R96 ;  /* 0x00000007ff607819 */ /* 0x000fe20000011660 */
[----:B------:R-:W-:Y:S01]  /*1420*/  IMAD.MOV.U32 R89, RZ, RZ, RZ ;  /* 0x000000ffff597224 */ /* 0x000fe200078e00ff */
[----:B------:R-:W-:Y:S01]  /*1430*/  LOP3.LUT R98, RZ, R0, RZ, 0x33, !PT ;  /* 0x00000000ff627212 */ /* 0x000fe200078e33ff */
[----:B------:R-:W-:Y:S01]  /*1440*/  UIADD3 UR44, UR43, -UR44, URZ ;  /* 0x8000002c2b2c7290 */ /* 0x000fe2000fffe03f */
[----:B------:R-:W-:Y:S01]  /*1450*/  UMOV UR40, URZ ;  /* 0x0000003f00287c82 */ /* 0x000fe20008000000 */
[----:B0-----:R-:W-:Y:S01]  /*1460*/  VIADD R97, R97, 0xffffffff ;  /* 0xffffffff61617836 */ /* 0x001fe20000000000 */
[----:B------:R-:W-:-:S09]  /*1470*/  UMOV UR41, URZ ;  /* 0x0000003f00297c82 */ /* 0x000fd20008000000 */
.L_x_162:
[----:B0-----:R-:W0:Y:S01]  /*1480*/  SHFL.IDX PT, R0, R96, RZ, 0x1f ;  /* 0x00001fff60007589 */ /* 0x001e2200000e0000 */
[----:B-1----:R-:W1:Y:S01]  /*1490*/  S2UR UR7, SR_CgaCtaId ;  /* 0x00000000000779c3 */ /* 0x002e620000008800 */
[----:B------:R-:W-:Y:S01]  /*14a0*/  UMOV UR6, 0x400 ;  /* 0x0000040000067882 */ /* 0x000fe20000000000 */
[----:B0-----:R-:W-:Y:S01]  /*14b0*/  R2UR UR4, R0 ;  /* 0x00000000000472ca */ /* 0x001fe200000e0000 */
[----:B-1----:R-:W-:-:S12]  /*14c0*/  ULEA UR6, UR7, UR6, 0x18 ;  /* 0x0000000607067291 */ /* 0x002fd8000f8ec03f */
[----:B------:R-:W-:-:S04]  /*14d0*/  ULEA.HI UR5, UR4, UR4, URZ, 0x1 ;  /* 0x0000000404057291 */ /* 0x000fc8000f8f083f */
[----:B------:R-:W-:-:S04]  /*14e0*/  ULOP3.LUT UR5, UR5, 0x7fffe, URZ, 0xc0, !UPT ;  /* 0x0007fffe05057892 */ /* 0x000fc8000f8ec03f */
[----:B------:R-:W-:-:S03]  /*14f0*/  UIADD3 UR5, UR4, -UR5, URZ ;  /* 0x8000000504057290 */ /* 0x000fc6000fffe03f */
[----:B------:R-:W-:Y:S01]  /*1500*/  ULDC UR4, c[0x0][0x28c] ;  /* 0x0000a30000047ab9 */ /* 0x000fe20000000800 */
[----:B------:R-:W-:Y:S01]  /*1510*/  ULEA UR5, UR5, UR6, 0xd ;  /* 0x0000000605057291 */ /* 0x000fe2000f8e683f */
[----:B------:R-:W-:-:S03]  /*1520*/  ISETP.LT.AND P0, PT, RZ, UR4, PT ;  /* 0x00000004ff007c0c */ /* 0x000fc6000bf01270 */
[----:B------:R-:W-:-:S04]  /*1530*/  UIADD3 UR5, UR5, 0x100, URZ ;  /* 0x0000010005057890 */ /* 0x000fc8000fffe03f */
[----:B------:R-:W-:-:S04]  /*1540*/  USHF.R.U32.HI UR5, URZ, 0x4, UR5 ;  /* 0x000000043f057899 */ /* 0x000fc80008011605 */
[----:B------:R-:W-:-:S04]  /*1550*/  ULOP3.LUT UR5, UR5, 0x3fff, URZ, 0xc0, !UPT ;  /* 0x00003fff05057892 */ /* 0x000fc8000f8ec03f */
[----:B------:R-:W-:Y:S01]  /*1560*/  ULOP3.LUT UR45, UR5, 0x10000, URZ, 0xfc, !UPT ;  /* 0x00010000052d7892 */ /* 0x000fe2000f8efc3f */
[----:B--2345:R-:W-:Y:S11]  /*1570*/  @P0 BRA `(.L_x_17) ;  /* 0x0000000000400947 */ /* 0x03cff60003800000 */
[----:B------:R-:W-:Y:S01]  /*1580*/  MOV R0, 0x0 ;  /* 0x0000000000007802 */ /* 0x000fe20000000f00 */
[----:B------:R-:W-:Y:S01]  /*1590*/  ULDC.64 UR4, c[0x4][0x68] ;  /* 0x01001a0000047ab9 */ /* 0x000fe20000000a00 */
[----:B------:R-:W-:Y:S01]  /*15a0*/  ULDC.64 UR6, c[0x4][0x8] ;  /* 0x0100020000067ab9 */ /* 0x000fe20000000a00 */
[----:B------:R-:W-:Y:S01]  /*15b0*/  IMAD.U32 R4, RZ, RZ, UR4 ;  /* 0x00000004ff047e24 */ /* 0x000fe2000f8e00ff */
[----:B------:R0:W1:Y:S01]  /*15c0*/  LDC.64 R14, c[0x4][R0] ;  /* 0x01000000000e7b82 */ /* 0x0000620000000a00 */
[----:B------:R-:W-:Y:S01]  /*15d0*/  IMAD.U32 R5, RZ, RZ, UR5 ;  /* 0x00000005ff057e24 */ /* 0x000fe2000f8e00ff */
[----:B------:R-:W-:Y:S01]  /*15e0*/  ULDC.64 UR4, c[0x4][0x70] ;  /* 0x01001c0000047ab9 */ /* 0x000fe20000000a00 */
[----:B------:R-:W-:Y:S02]  /*15f0*/  IMAD.U32 R10, RZ, RZ, UR6 ;  /* 0x00000006ff0a7e24 */ /* 0x000fe4000f8e00ff */
[----:B------:R-:W-:Y:S02]  /*1600*/  IMAD.U32 R6, RZ, RZ, UR4 ;  /* 0x00000004ff067e24 */ /* 0x000fe4000f8e00ff */
[----:B------:R-:W-:-:S02]  /*1610*/  IMAD.U32 R7, RZ, RZ, UR5 ;  /* 0x00000005ff077e24 */ /* 0x000fc4000f8e00ff */
[----:B------:R-:W-:Y:S02]  /*1620*/  IMAD.U32 R11, RZ, RZ, UR7 ;  /* 0x00000007ff0b7e24 */ /* 0x000fe4000f8e00ff */
[----:B------:R-:W-:Y:S02]  /*1630*/  IMAD.MOV.U32 R8, RZ, RZ, 0x1e1 ;  /* 0x000001e1ff087424 */ /* 0x000fe400078e00ff */
[----:B------:R-:W-:Y:S02]  /*1640*/  IMAD.MOV.U32 R12, RZ, RZ, 0x1 ;  /* 0x00000001ff0c7424 */ /* 0x000fe400078e00ff */
[----:B0-----:R-:W-:-:S07]  /*1650*/  IMAD.MOV.U32 R13, RZ, RZ, RZ ;  /* 0x000000ffff0d7224 */ /* 0x001fce00078e00ff */
[----:B------:R-:W-:-:S07]  /*1660*/  LEPC R20, `(.L_x_17) ;  /* 0x000000001014794e */ /* 0x000fce0000000000 */
[----:B-1---5:R-:W-:Y:S05]  /*1670*/  CALL.ABS.NOINC R14 ;  /* 0x000000000e007343 */ /* 0x022fea0003c00000 */
.L_x_17:
[----:B------:R-:W-:-:S13]  /*1680*/  ISETP.NE.AND P0, PT, R102, 0x3, PT ;  /* 0x000000036600780c */ /* 0x000fda0003f05270 */
[----:B------:R-:W-:Y:S05]  /*1690*/  @!P0 BRA `(.L_x_18) ;  /* 0x0000000000048947 */ /* 0x000fea0003800000 */
[----:B------:R-:W-:Y:S01]  /*16a0*/  BPT.TRAP 0x1 ;  /* 0x000000040000795c */ /* 0x000fe20000300000 */
.L_x_18:
[----:B------:R-:W0:Y:S01]  /*16b0*/  S2UR UR5, SR_CgaCtaId ;  /* 0x00000000000579c3 */ /* 0x000e220000008800 */
[----:B------:R-:W-:Y:S01]  /*16c0*/  UMOV UR4, 0x400 ;  /* 0x0000040000047882 */ /* 0x000fe20000000000 */
[----:B------:R-:W-:Y:S02]  /*16d0*/  IMAD.U32 R0, RZ, RZ, UR40 ;  /* 0x00000028ff007e24 */ /* 0x000fe4000f8e00ff */
[----:B------:R-:W-:-:S03]  /*16e0*/  IMAD.U32 R3, RZ, RZ, UR41 ;  /* 0x00000029ff037e24 */ /* 0x000fc6000f8e00ff */
[----:B------:R-:W-:Y:S01]  /*16f0*/  SHF.L.U32 R0, R0, 0x1f, RZ ;  /* 0x0000001f00007819 */ /* 0x000fe200000006ff */
[----:B0-----:R-:W-:-:S06]  /*1700*/  ULEA UR4, UR5, UR4, 0x18 ;  /* 0x0000000405047291 */ /* 0x001fcc000f8ec03f */
[----:B------:R-:W-:-:S04]  /*1710*/  IMAD.U32 R6, RZ, RZ, UR4 ;  /* 0x00000004ff067e24 */ /* 0x000fc8000f8e00ff */
[----:B------:R-:W-:-:S04]  /*1720*/  IMAD R3, R3, 0x8, R6 ;  /* 0x0000000803037824 */ /* 0x000fc800078e0206 */
[----:B------:R0:W1:Y:S01]  /*1730*/  SYNCS.PHASECHK.TRANS64.TRYWAIT P1, [R3+URZ], R0 ;  /* 0x00000000030075a7 */ /* 0x000062000802017f */
[----:B------:R-:W-:Y:S05]  /*1740*/  @!P0 BRA `(.L_x_19) ;  /* 0x0000000000048947 */ /* 0x000fea0003800000 */
[----:B------:R-:W-:Y:S01]  /*1750*/  BPT.TRAP 0x1 ;  /* 0x000000040000795c */ /* 0x000fe20000300000 */
.L_x_19:
[----:B------:R-:W-:-:S05]  /*1760*/  IMAD.U32 R4, RZ, RZ, UR44 ;  /* 0x0000002cff047e24 */ /* 0x000fca000f8e00ff */
[----:B------:R-:W-:Y:S01]  /*1770*/  ISETP.GE.AND P2, PT, R4, 0x1, PT ;  /* 0x000000010400780c */ /* 0x000fe20003f46270 */
[----:B-1----:R-:W-:-:S12]  /*1780*/  @P1 BRA `(.L_x_20) ;  /* 0x0000000000081947 */ /* 0x002fd80003800000 */
[----:B------:R-:W1:Y:S02]  /*1790*/  SYNCS.PHASECHK.TRANS64.TRYWAIT P1, [R3+URZ], R0 ;  /* 0x00000000030075a7 */ /* 0x000e64000802017f */
[----:B-1----:R-:W-:Y:S05]  /*17a0*/  @!P1 BRA `(.L_x_21) ;  /* 0x0000006400589947 */ /* 0x002fea0003800000 */
.L_x_20:
[----:B------:R-:W-:Y:S05]  /*17b0*/  WARPSYNC.ALL ;  /* 0x0000000000007948 */ /* 0x000fea0003800000 */
[----:B------:R-:W-:Y:S01]  /*17c0*/  R2UR UR4, R6 ;  /* 0x00000000060472ca */ /* 0x000fe200000e0000 */
[----:B------:R-:W-:Y:S01]  /*17d0*/  ULEA UR5, UR41, UR45, 0xa ;  /* 0x0000002d29057291 */ /* 0x000fe2000f8e503f */
[----:B------:R-:W-:Y:S01]  /*17e0*/  WARPGROUP.ARRIVE ;  /* 0x00000000000079c5 */ /* 0x000fe20000000000 */
[----:B------:R-:W-:Y:S01]  /*17f0*/  UMOV UR9, 0x40000040 ;  /* 0x4000004000097882 */ /* 0x000fe20000000000 */
[----:B------:R-:W-:-:S04]  /*1800*/  UMOV UR11, 0x40000040 ;  /* 0x40000040000b7882 */ /* 0x000fc80000000000 */
[----:B------:R-:W-:-:S05]  /*1810*/  UMOV UR8, UR5 ;  /* 0x0000000500087c82 */ /* 0x000fca0008000000 */
[----:B------:R-:W-:-:S04]  /*1820*/  UIADD3 UR4, UR4, 0xc100, URZ ;  /* 0x0000c10004047890 */ /* 0x000fc8000fffe03f */
[----:B------:R-:W-:-:S04]  /*1830*/  USHF.R.U32.HI UR4, URZ, 0x4, UR4 ;  /* 0x000000043f047899 */ /* 0x000fc80008011604 */
[----:B------:R-:W-:-:S04]  /*1840*/  ULOP3.LUT UR4, UR4, 0x3fff, URZ, 0xc0, !UPT ;  /* 0x00003fff04047892 */ /* 0x000fc8000f8ec03f */
[----:B------:R-:W-:-:S04]  /*1850*/  ULOP3.LUT UR4, UR4, 0x10000, URZ, 0xfc, !UPT ;  /* 0x0001000004047892 */ /* 0x000fc8000f8efc3f */
[----:B------:R-:W-:-:S07]  /*1860*/  ULEA UR6, UR41, UR4, 0xa ;  /* 0x0000000429067291 */ /* 0x000fce000f8e503f */
[----:B------:R-:W-:Y:S02]  /*1870*/  UMOV UR10, UR6 ;  /* 0x00000006000a7c82 */ /* 0x000fe40008000000 */
[----:B------:R-:W-:Y:S01]  /*1880*/  HGMMA.64x128x16.F32 R24, gdesc[UR8], RZ, !UPT, gsb0 ;  /* 0x01e00000081879f0 */ /* 0x000fe2000c0008ff */
[----:B------:R-:W-:Y:S02]  /*1890*/  UIADD3 UR8, UR5, 0x2, URZ ;  /* 0x0000000205087890 */ /* 0x000fe4000fffe03f */
[----:B------:R-:W-:Y:S01]  /*18a0*/  UIADD3 UR10, UR6, 0x2, URZ ;  /* 0x00000002060a7890 */ /* 0x000fe2000fffe03f */
[----:B------:R-:W-:Y:S01]  /*18b0*/  UMOV UR9, 0x40000040 ;  /* 0x4000004000097882 */ /* 0x000fe20000000000 */
[----:B------:R-:W-:Y:S01]  /*18c0*/  UMOV UR11, 0x40000040 ;  /* 0x40000040000b7882 */ /* 0x000fe20000000000 */
[----:B------:R-:W-:Y:S02]  /*18d0*/  WARPGROUP.DEPBAR.LE gsb0, 0x0 ;  /* 0x00008000000079c5 */ /* 0x000fe40000010000 */
[----:B------:R-:W-:-:S06]  /*18e0*/  WARPGROUP.ARRIVE ;  /* 0x00000000000079c5 */ /* 0x000fcc0000000000 */
[----:B------:R-:W-:Y:S01]  /*18f0*/  HGMMA.64x128x16.F32 R24, gdesc[UR8], R24, gsb0 ;  /* 0x01e00000081879f0 */ /* 0x000fe20008000818 */
        /* <DEDUP_REMOVED lines=13> */
[----:B------:R-:W-:Y:S03]  /*19d0*/  HGMMA.64x128x16.F32 R24, gdesc[UR8], R24, gsb0 ;  /* 0x01e00000081879f0 */ /* 0x000fe60008000818 */
[----:B------:R-:W-:Y:S02]  /*19e0*/  WARPGROUP.DEPBAR.LE gsb0, 0x0 ;  /* 0x00008000000079c5 */ /* 0x000fe40000010000 */
[----:B------:R-:W-:Y:S05]  /*19f0*/  @!P2 BRA `(.L_x_22) ;  /* 0x000000040028a947 */ /* 0x000fea0003800000 */
[----:B------:R-:W-:Y:S01]  /*1a00*/  UIADD3 UR5, UR41, 0x1, URZ ;  /* 0x0000000129057890 */ /* 0x000fe2000fffe03f */
[----:B01----:R-:W-:Y:S02]  /*1a10*/  IMAD.U32 R0, RZ, RZ, UR44 ;  /* 0x0000002cff007e24 */ /* 0x003fe4000f8e00ff */
[----:B------:R-:W-:Y:S01]  /*1a20*/  IMAD.U32 R3, RZ, RZ, UR41 ;  /* 0x00000029ff037e24 */ /* 0x000fe2000f8e00ff */
[----:B------:R-:W-:-:S04]  /*1a30*/  UISETP.NE.AND UP0, UPT, UR5, 0x3, UPT ;  /* 0x000000030500788c */ /* 0x000fc8000bf05270 */
[----:B------:R-:W-:Y:S02]  /*1a40*/  USEL UR6, URZ, 0x1, UP0 ;  /* 0x000000013f067887 */ /* 0x000fe40008000000 */
[----:B------:R-:W-:Y:S02]  /*1a50*/  USEL UR5, UR5, URZ, UP0 ;  /* 0x0000003f05057287 */ /* 0x000fe40008000000 */
[----:B------:R-:W-:-:S06]  /*1a60*/  ULOP3.LUT UR6, UR40, UR6, URZ, 0x3c, !UPT ;  /* 0x0000000628067292 */ /* 0x000fcc000f8e3c3f */
[----:B------:R-:W-:-:S07]  /*1a70*/  IMAD.U32 R7, RZ, RZ, UR6 ;  /* 0x00000006ff077e24 */ /* 0x000fce000f8e00ff */
.L_x_29:
[----:B------:R-:W-:Y:S05]  /*1a80*/  @!P0 BRA `(.L_x_23) ;  /* 0x0000000000048947 */ /* 0x000fea0003800000 */
[----:B------:R-:W-:Y:S01]  /*1a90*/  BPT.TRAP 0x1 ;  /* 0x000000040000795c */ /* 0x000fe20000300000 */
.L_x_23:
[----:B------:R-:W0:Y:S01]  /*1aa0*/  S2UR UR7, SR_CgaCtaId ;  /* 0x00000000000779c3 */ /* 0x000e220000008800 */
[----:B------:R-:W-:Y:S01]  /*1ab0*/  UMOV UR6, 0x400 ;  /* 0x0000040000067882 */ /* 0x000fe20000000000 */
[----:B------:R-:W-:Y:S01]  /*1ac0*/  IMAD.U32 R5, RZ, RZ, UR5 ;  /* 0x00000005ff057e24 */ /* 0x000fe2000f8e00ff */
[----:B------:R-:W-:Y:S01]  /*1ad0*/  SHF.L.U32 R4, R7, 0x1f, RZ ;  /* 0x0000001f07047819 */ /* 0x000fe200000006ff */
[----:B0-----:R-:W-:-:S06]  /*1ae0*/  ULEA UR6, UR7, UR6, 0x18 ;  /* 0x0000000607067291 */ /* 0x001fcc000f8ec03f */
[----:B------:R-:W-:-:S04]  /*1af0*/  IMAD.U32 R6, RZ, RZ, UR6 ;  /* 0x00000006ff067e24 */ /* 0x000fc8000f8e00ff */
[----:B------:R-:W-:-:S04]  /*1b00*/  IMAD R5, R5, 0x8, R6 ;  /* 0x0000000805057824 */ /* 0x000fc800078e0206 */
[----:B------:R0:W1:Y:S01]  /*1b10*/  SYNCS.PHASECHK.TRANS64.TRYWAIT P1, [R5+URZ], R4 ;  /* 0x00000004050075a7 */ /* 0x000062000802017f */
[----:B------:R-:W-:Y:S05]  /*1b20*/  @!P0 BRA `(.L_x_24) ;  /* 0x0000000000048947 */ /* 0x000fea0003800000 */
[----:B------:R-:W-:Y:S01]  /*1b30*/  BPT.TRAP 0x1 ;  /* 0x000000040000795c */ /* 0x000fe20000300000 */
.L_x_24:
[----:B-1----:R-:W-:Y:S05]  /*1b40*/  @P1 BRA `(.L_x_25) ;  /* 0x0000000000081947 */ /* 0x002fea0003800000 */
[----:B------:R-:W1:Y:S02]  /*1b50*/  SYNCS.PHASECHK.TRANS64.TRYWAIT P1, [R5+URZ], R4 ;  /* 0x00000004050075a7 */ /* 0x000e64000802017f */
[----:B-1----:R-:W-:Y:S05]  /*1b60*/  @!P1 BRA `(.L_x_26) ;  /* 0x00000060007c9947 */ /* 0x002fea0003800000 */
.L_x_25:
[----:B------:R-:W-:Y:S01]  /*1b70*/  ULEA UR6, UR5, UR45, 0xa ;  /* 0x0000002d05067291 */ /* 0x000fe2000f8e503f */
[----:B------:R-:W-:Y:S01]  /*1b80*/  WARPGROUP.ARRIVE ;  /* 0x00000000000079c5 */ /* 0x000fe20000000000 */
[----:B------:R-:W-:Y:S01]  /*1b90*/  ULEA UR7, UR5, UR4, 0xa ;  /* 0x0000000405077291 */ /* 0x000fe2000f8e503f */
[----:B------:R-:W-:Y:S01]  /*1ba0*/  UMOV UR9, 0x40000040 ;  /* 0x4000004000097882 */ /* 0x000fe20000000000 */
[----:B------:R-:W-:-:S03]  /*1bb0*/  UMOV UR11, 0x40000040 ;  /* 0x40000040000b7882 */ /* 0x000fc60000000000 */
[----:B------:R-:W-:Y:S02]  /*1bc0*/  UMOV UR8, UR6 ;  /* 0x0000000600087c82 */ /* 0x000fe40008000000 */
[----:B------:R-:W-:Y:S02]  /*1bd0*/  UMOV UR10, UR7 ;  /* 0x00000007000a7c82 */ /* 0x000fe40008000000 */
[----:B------:R-:W-:Y:S01]  /*1be0*/  HGMMA.64x128x16.F32 R24, gdesc[UR8], R24, gsb0 ;  /* 0x01e00000081879f0 */ /* 0x000fe20008000818 */
[----:B------:R-:W-:Y:S02]  /*1bf0*/  UIADD3 UR8, UR6, 0x2, URZ ;  /* 0x0000000206087890 */ /* 0x000fe4000fffe03f */
[----:B------:R-:W-:Y:S01]  /*1c00*/  UIADD3 UR10, UR7, 0x2, URZ ;  /* 0x00000002070a7890 */ /* 0x000fe2000fffe03f */
[----:B------:R-:W-:Y:S01]  /*1c10*/  UMOV UR9, 0x40000040 ;  /* 0x4000004000097882 */ /* 0x000fe20000000000 */
[----:B------:R-:W-:Y:S01]  /*1c20*/  UMOV UR11, 0x40000040 ;  /* 0x40000040000b7882 */ /* 0x000fe20000000000 */
[----:B------:R-:W-:-:S02]  /*1c30*/  WARPGROUP.DEPBAR.LE gsb0, 0x0 ;  /* 0x00008000000079c5 */ /* 0x000fc40000010000 */
        /* <DEDUP_REMOVED lines=18> */
[----:B------:R-:W-:Y:S01]  /*1d60*/  BPT.TRAP 0x1 ;  /* 0x000000040000795c */ /* 0x000fe20000300000 */
.L_x_27:
[----:B------:R-:W-:-:S13]  /*1d70*/  ISETP.NE.AND P1, PT, R22, RZ, PT ;  /* 0x000000ff1600720c */ /* 0x000fda0003f25270 */
[----:B01----:R-:W-:-:S04]  /*1d80*/  @P1 IMAD R4, R3, 0x8, R6 ;  /* 0x0000000803041824 */ /* 0x003fc800078e0206 */
[----:B------:R-:W-:-:S05]  /*1d90*/  @P1 VIADD R4, R4, 0x18 ;  /* 0x0000001804041836 */ /* 0x000fca0000000000 */
[----:B------:R-:W-:-:S04]  /*1da0*/  @P1 PRMT R4, R19, 0x654, R4 ;  /* 0x0000065413041816 */ /* 0x000fc80000000004 */
[----:B------:R0:W-:Y:S01]  /*1db0*/  @P1 SYNCS.ARRIVE.TRANS64.RED.A1T0 RZ, [R4+URZ], RZ ;  /* 0x000000ff04ff19a7 */ /* 0x0001e2000810043f */
[----:B------:R-:W-:-:S13]  /*1dc0*/  ISETP.GT.U32.AND P1, PT, R18, 0x1, PT ;  /* 0x000000011200780c */ /* 0x000fda0003f24070 */
[----:B0-----:R-:W-:Y:S05]  /*1dd0*/  @P1 BRA `(.L_x_28) ;  /* 0x0000000000041947 */ /* 0x001fea0003800000 */
[----:B------:R-:W-:Y:S01]  /*1de0*/  BPT.TRAP 0x1 ;  /* 0x000000040000795c */ /* 0x000fe20000300000 */
.L_x_28:
[----:B------:R-:W-:Y:S01]  /*1df0*/  UIADD3 UR5, UR5, 0x1, URZ ;  /* 0x0000000105057890 */ /* 0x000fe2000fffe03f */
[C---:B------:R-:W-:Y:S01]  /*1e00*/  ISETP.GT.AND P2, PT, R0.reuse, 0x1, PT ;  /* 0x000000010000780c */ /* 0x040fe20003f44270 */
[----:B------:R-:W-:Y:S02]  /*1e10*/  VIADD R3, R3, 0x1 ;  /* 0x0000000103037836 */ /* 0x000fe40000000000 */
[----:B------:R-:W-:Y:S01]  /*1e20*/  UISETP.NE.AND UP0, UPT, UR5, 0x3, UPT ;  /* 0x000000030500788c */ /* 0x000fe2000bf05270 */
[----:B------:R-:W-:Y:S02]  /*1e30*/  VIADD R0, R0, 0xffffffff ;  /* 0xffffffff00007836 */ /* 0x000fe40000000000 */
[C---:B------:R-:W-:Y:S01]  /*1e40*/  ISETP.NE.AND P1, PT, R3.reuse, 0x3, PT ;  /* 0x000000030300780c */ /* 0x040fe20003f25270 */
[----:B------:R-:W-:Y:S02]  /*1e50*/  USEL UR6, URZ, 0x1, UP0 ;  /* 0x000000013f067887 */ /* 0x000fe40008000000 */
[----:B------:R-:W-:Y:S01]  /*1e60*/  USEL UR5, UR5, URZ, UP0 ;  /* 0x0000003f05057287 */ /* 0x000fe20008000000 */
[----:B------:R-:W-:-:S03]  /*1e70*/  SEL R3, R3, RZ, P1 ;  /* 0x000000ff03037207 */ /* 0x000fc60000800000 */
[----:B------:R-:W-:Y:S01]  /*1e80*/  LOP3.LUT R7, R7, UR6, RZ, 0x3c, !PT ;  /* 0x0000000607077c12 */ /* 0x000fe2000f8e3cff */
[----:B------:R-:W-:Y:S07]  /*1e90*/  @P2 BRA `(.L_x_29) ;  /* 0xfffffff800f82947 */ /* 0x000fee000383ffff */
.L_x_22:
[----:B01----:R-:W0:Y:S02]  /*1ea0*/  LDC R0, c[0x0][0x28c] ;  /* 0x0000a300ff007b82 */ /* 0x003e240000000800 */
[----:B0-----:R-:W-:-:S13]  /*1eb0*/  ISETP.GE.AND P1, PT, R0, 0x1, PT ;  /* 0x000000010000780c */ /* 0x001fda0003f26270 */
[----:B------:R-:W-:Y:S05]  /*1ec0*/  @!P1 BRA `(.L_x_30) ;  /* 0x0000000000449947 */ /* 0x000fea0003800000 */
[----:B------:R-:W-:Y:S05]  /*1ed0*/  @!P0 BRA `(.L_x_31) ;  /* 0x0000000000048947 */ /* 0x000fea0003800000 */
[----:B------:R-:W-:Y:S01]  /*1ee0*/  BPT.TRAP 0x1 ;  /* 0x000000040000795c */ /* 0x000fe20000300000 */
.L_x_31:
[----:B------:R-:W-:-:S13]  /*1ef0*/  ISETP.NE.AND P0, PT, R22, RZ, PT ;  /* 0x000000ff1600720c */ /* 0x000fda0003f05270 */
[----:B------:R-:W-:-:S05]  /*1f00*/  VOTEU.ANY UP0, P0 ;  /* 0x00000000003f7886 */ /* 0x000fca0000000100 */
[----:B------:R-:W-:-:S06]  /*1f10*/  @UP0 UIADD3 UR4, UR44, UR41, URZ ;  /* 0x000000292c040290 */ /* 0x000fcc000fffe03f */
[----:B------:R-:W-:Y:S02]  /*1f20*/  IMAD.U32 R4, RZ, RZ, UR4 ;  /* 0x00000004ff047e24 */ /* 0x000fe4000f8e00ff */
[----:B------:R-:W-:Y:S02]  /*1f30*/  IMAD.U32 R3, RZ, RZ, UR4 ;  /* 0x00000004ff037e24 */ /* 0x000fe4000f8e00ff */
[----:B------:R-:W-:-:S05]  /*1f40*/  @P0 IMAD.WIDE.U32 R4, R4, -0x55555555, RZ ;  /* 0xaaaaaaab04040825 */ /* 0x000fca00078e00ff */
[----:B------:R-:W-:-:S05]  /*1f50*/  @P0 SHF.R.U32.HI R0, RZ, 0x1, R5 ;  /* 0x00000001ff000819 */ /* 0x000fca0000011605 */
[----:B------:R-:W-:-:S04]  /*1f60*/  @P0 IMAD R0, R0, -0x3, R3 ;  /* 0xfffffffd00000824 */ /* 0x000fc800078e0203 */
[----:B------:R-:W-:-:S04]  /*1f70*/  @P0 IMAD R0, R0, 0x8, R6 ;  /* 0x0000000800000824 */ /* 0x000fc800078e0206 */
[----:B------:R-:W-:-:S05]  /*1f80*/  @P0 VIADD R0, R0, 0x18 ;  /* 0x0000001800000836 */ /* 0x000fca0000000000 */
[----:B------:R-:W-:-:S04]  /*1f90*/  @P0 PRMT R0, R19, 0x654, R0 ;  /* 0x0000065413000816 */ /* 0x000fc80000000000 */
[----:B------:R0:W-:Y:S01]  /*1fa0*/  @P0 SYNCS.ARRIVE.TRANS64.RED.A1T0 RZ, [R0+URZ], RZ ;  /* 0x000000ff00ff09a7 */ /* 0x0001e2000810043f */
[----:B------:R-:W-:-:S13]  /*1fb0*/  ISETP.GT.U32.AND P0, PT, R18, 0x1, PT ;  /* 0x000000011200780c */ /* 0x000fda0003f04070 */
[----:B0-----:R-:W-:Y:S05]  /*1fc0*/  @P0 BRA `(.L_x_30) ;  /* 0x0000000000040947 */ /* 0x001fea0003800000 */
[----:B------:R-:W-:Y:S01]  /*1fd0*/  BPT.TRAP 0x1 ;  /* 0x000000040000795c */ /* 0x000fe20000300000 */
.L_x_30:
[----:B------:R-:W-:Y:S01]  /*1fe0*/  IMAD.SHL.U32 R100, R100, 0x80, RZ ;  /* 0x0000008064647824 */ /* 0x000fe200078e00ff */
[----:B------:R-:W-:Y:S01]  /*1ff0*/  UIADD3 UR41, UR43, UR41, URZ ;  /* 0x000000292b297290 */ /* 0x000fe2000fffe03f */
[----:B------:R-:W-:Y:S01]  /*2000*/  SHF.R.S32.HI R11, RZ, 0x1f, R101 ;  /* 0x0000001fff0b7819 */ /* 0x000fe20000011465 */
[----:B------:R-:W-:Y:S01]  /*2010*/  UISETP.GE.U32.AND UP1, UPT, UR43, 0x3, UPT ;  /* 0x000000032b00788c */ /* 0x000fe2000bf26070 */
[----:B------:R-:W-:Y:S01]  /*2020*/  IMAD.SHL.U32 R6, R103, 0x80, RZ ;  /* 0x0000008067067824 */ /* 0x000fe200078e00ff */
[----:B------:R-:W-:Y:S01]  /*2030*/  ULDC UR7, c[0x0][0x288] ;  /* 0x0000a20000077ab9 */ /* 0x000fe20000000800 */
[C---:B------:R-:W-:Y:S01]  /*2040*/  LOP3.LUT R8, R100.reuse, 0x6, R95, 0xf8, !PT ;  /* 0x0000000664087812 */ /* 0x040fe200078ef85f */
[----:B------:R-:W-:Y:S01]  /*2050*/  UISETP.GT.U32.AND UP0, UPT, UR41, 0x2, UPT ;  /* 0x000000022900788c */ /* 0x000fe2000bf04070 */
[----:B------:R-:W-:Y:S01]  /*2060*/  ISETP.GE.AND P0, PT, R100, UR7, PT ;  /* 0x0000000764007c0c */ /* 0x000fe2000bf06270 */
[----:B------:R-:W-:Y:S01]  /*2070*/  ULDC.64 UR4, c[0x0][0x5d0] ;  /* 0x0001740000047ab9 */ /* 0x000fe20000000a00 */
[--C-:B------:R-:W-:Y:S01]  /*2080*/  SHF.R.S32.HI R9, RZ, 0x1f, R8.reuse ;  /* 0x0000001fff097819 */ /* 0x100fe20000011408 */
[----:B------:R-:W-:Y:S01]  /*2090*/  ULDC UR10, c[0x0][0x284] ;  /* 0x0000a100000a7ab9 */ /* 0x000fe20000000800 */
[----:B------:R-:W-:Y:S01]  /*20a0*/  IMAD R0, R11, UR4, RZ ;  /* 0x000000040b007c24 */ /* 0x000fe2000f8e02ff */
[----:B------:R-:W-:Y:S01]  /*20b0*/  UISETP.LT.U32.AND UP0, UPT, UR43, 0x3, UP0 ;  /* 0x000000032b00788c */ /* 0x000fe20008701070 */
[----:B------:R-:W-:Y:S01]  /*20c0*/  ISETP.GE.OR P0, PT, R6, UR10, P0 ;  /* 0x0000000a06007c0c */ /* 0x000fe20008706670 */
[----:B------:R-:W-:Y:S01]  /*20d0*/  IMAD.WIDE.U32 R4, R101, UR4, R8 ;  /* 0x0000000465047c25 */ /* 0x000fe2000f8e0008 */
[----:B------:R-:W-:Y:S01]  /*20e0*/  ULDC.64 UR8, c[0x0][0x5c8] ;  /* 0x0001720000087ab9 */ /* 0x000fe20000000a00 */
[----:B------:R-:W-:-:S02]  /*20f0*/  USEL UR6, URZ, 0x1, !UP0 ;  /* 0x000000013f067887 */ /* 0x000fc4000c000000 */
[----:B------:R-:W-:Y:S01]  /*2100*/  IMAD R3, R101, UR5, R0 ;  /* 0x0000000565037c24 */ /* 0x000fe2000f8e0200 */
[----:B------:R-:W-:Y:S01]  /*2110*/  @UP1 UIMAD.WIDE.U32 UR4, UR41, -0x55555555, URZ ;  /* 0xaaaaaaab290418a5 */ /* 0x000fe2000f8e003f */
[----:B------:R-:W-:Y:S01]  /*2120*/  IMAD.WIDE R104, R103, 0x80, R88 ;  /* 0x0000008067687825 */ /* 0x000fe200078e0258 */
[----:B------:R-:W-:Y:S02]  /*2130*/  ULOP3.LUT UR40, UR40, UR6, URZ, 0x3c, !UPT ;  /* 0x0000000628287292 */ /* 0x000fe4000f8e3c3f */
[----:B------:R-:W-:Y:S01]  /*2140*/  @UP1 USHF.R.U32.HI UR4, URZ, 0x1, UR5 ;  /* 0x000000013f041899 */ /* 0x000fe20008011605 */
[----:B------:R-:W-:Y:S02]  /*2150*/  IMAD.IADD R5, R5, 0x1, R3 ;  /* 0x0000000105057824 */ /* 0x000fe400078e0203 */
[----:B------:R-:W-:Y:S01]  /*2160*/  IMAD R3, R105, UR8, RZ ;  /* 0x0000000869037c24 */ /* 0x000fe2000f8e02ff */
[----:B------:R-:W-:Y:S01]  /*2170*/  @UP1 ULOP3.LUT UR40, UR40, 0x1, UR4, 0x78, !UPT ;  /* 0x0000000128281892 */ /* 0x000fe2000f8e7804 */
[----:B------:R-:W-:-:S04]  /*2180*/  IMAD.WIDE.U32 R106, R104, UR8, R4 ;  /* 0x00000008686a7c25 */ /* 0x000fc8000f8e0004 */
[----:B------:R-:W-:Y:S02]  /*2190*/  IMAD R7, R104, UR9, R3 ;  /* 0x0000000968077c24 */ /* 0x000fe4000f8e0203 */
[----:B------:R-:W-:Y:S01]  /*21a0*/  IMAD.MOV.U32 R0, RZ, RZ, -0x1 ;  /* 0xffffffffff007424 */ /* 0x000fe200078e00ff */
[----:B------:R-:W-:Y:S06]  /*21b0*/  @P0 BRA `(.L_x_32) ;  /* 0x00000040001c0947 */ /* 0x000fec0003800000 */
[----:B-----5:R-:W-:Y:S01]  /*21c0*/  FSETP.NEU.AND P0, PT, R90, RZ, PT ;  /* 0x000000ff5a00720b */ /* 0x020fe20003f0d000 */
[----:B------:R-:W-:Y:S01]  /*21d0*/  IMAD.IADD R4, R94, 0x1, -R100 ;  /* 0x000000015e047824 */ /* 0x000fe200078e0a64 */
[----:B------:R-:W-:Y:S01]  /*21e0*/  BSSY B0, `(.L_x_32) ;  /* 0x0000404000007945 */ /* 0x000fe20003800000 */
[----:B------:R-:W-:Y:S02]  /*21f0*/  IMAD.IADD R3, R99, 0x1, -R6 ;  /* 0x0000000163037824 */ /* 0x000fe400078e0a06 */
[----:B------:R-:W-:Y:S01]  /*2200*/  IMAD.IADD R103, R107, 0x1, R7 ;  /* 0x000000016b677824 */ /* 0x000fe200078e0207 */
[----:B------:R-:W-:-:S04]  /*2210*/  ISETP.GT.AND P2, PT, R4, RZ, PT ;  /* 0x000000ff0400720c */ /* 0x000fc80003f44270 */
[----:B------:R-:W-:-:S03]  /*2220*/  ISETP.GT.AND P1, PT, R3, RZ, P2 ;  /* 0x000000ff0300720c */ /* 0x000fc60001724270 */
[----:B------:R-:W-:Y:S10]  /*2230*/  @!P0 BRA `(.L_x_33) ;  /* 0x0000002c00288947 */ /* 0x000ff40003800000 */
[----:B------:R-:W0:Y:S01]  /*2240*/  LDC.64 R110, c[0x0][0x5b8] ;  /* 0x00016e00ff6e7b82 */ /* 0x000e220000000a00 */
[----:B------:R-:W-:-:S07]  /*2250*/  ULDC.64 UR4, c[0x0][0x5c0] ;  /* 0x0001700000047ab9 */ /* 0x000fce0000000a00 */
[----:B------:R-:W1:Y:S08]  /*2260*/  LDC.64 R112, c[0x0][0x5b0] ;  /* 0x00016c00ff707b82 */ /* 0x000e700000000a00 */
[----:B------:R-:W2:Y:S01]  /*2270*/  LDC.64 R114, c[0x0][0x5a8] ;  /* 0x00016a00ff727b82 */ /* 0x000ea20000000a00 */
[-C--:B0-----:R-:W-:Y:S02]  /*2280*/  IMAD R6, R11, R110.reuse, RZ ;  /* 0x0000006e0b067224 */ /* 0x081fe400078e02ff */
[----:B------:R-:W-:-:S04]  /*2290*/  IMAD.WIDE.U32 R108, R101, R110, R8 ;  /* 0x0000006e656c7225 */ /* 0x000fc800078e0008 */
[----:B------:R-:W-:Y:S02]  /*22a0*/  IMAD R107, R101, R111, R6 ;  /* 0x0000006f656b7224 */ /* 0x000fe400078e0206 */
[-C--:B-1----:R-:W-:Y:S02]  /*22b0*/  IMAD R5, R105, R112.reuse, RZ ;  /* 0x0000007069057224 */ /* 0x082fe400078e02ff */
[----:B------:R-:W-:Y:S02]  /*22c0*/  IMAD.IADD R13, R109, 0x1, R107 ;  /* 0x000000016d0d7824 */ /* 0x000fe400078e026b */
[----:B------:R-:W-:Y:S02]  /*22d0*/  IMAD.MOV.U32 R12, RZ, RZ, R108 ;  /* 0x000000ffff0c7224 */ /* 0x000fe400078e006c */
[C---:B------:R-:W-:Y:S02]  /*22e0*/  IMAD R111, R104.reuse, R113, R5 ;  /* 0x00000071686f7224 */ /* 0x040fe400078e0205 */
[----:B------:R-:W-:-:S04]  /*22f0*/  IMAD.WIDE.U32 R6, R104, R112, R12 ;  /* 0x0000007068067225 */ /* 0x000fc800078e000c */
[----:B------:R-:W-:Y:S01]  /*2300*/  IMAD.IADD R5, R7, 0x1, R111 ;  /* 0x0000000107057824 */ /* 0x000fe200078e026f */
[----:B--2---:R-:W-:-:S04]  /*2310*/  LEA R14, P0, R6, R114, 0x1 ;  /* 0x00000072060e7211 */ /* 0x004fc800078008ff */
[----:B------:R-:W-:-:S05]  /*2320*/  LEA.HI.X R15, R6, R115, R5, 0x1, P0 ;  /* 0x00000073060f7211 */ /* 0x000fca00000f0c05 */
[----:B------:R0:W2:Y:S01]  /*2330*/  @P1 LDG.E.LTC128B.U16 R5, desc[UR38][R14.64] ;  /* 0x000000260e051981 */ /* 0x0000a2000c1e1520 */
[----:B------:R-:W-:Y:S01]  /*2340*/  LEA R10, P0, R106, UR4, 0x1 ;  /* 0x000000046a0a7c11 */ /* 0x000fe2000f8008ff */
[----:B------:R-:W-:Y:S01]  /*2350*/  IMAD.WIDE.U32 R6, R104, R112, R8 ;  /* 0x0000007068067225 */ /* 0x000fe200078e0008 */
[----:B------:R-:W-:Y:S03]  /*2360*/  BSSY B1, `(.L_x_34) ;  /* 0x0000012000017945 */ /* 0x000fe60003800000 */
[----:B------:R-:W-:Y:S02]  /*2370*/  IMAD.IADD R7, R111, 0x1, R7 ;  /* 0x000000016f077824 */ /* 0x000fe400078e0207 */
[----:B------:R-:W-:Y:S01]  /*2380*/  IMAD.WIDE.U32 R20, R101, R110, R6 ;  /* 0x0000006e65147225 */ /* 0x000fe200078e0006 */
[----:B0-----:R-:W-:-:S03]  /*2390*/  SHF.L.U64.HI R15, R112, 0x3, R113 ;  /* 0x00000003700f7819 */ /* 0x001fc60000010271 */
[----:B------:R-:W-:Y:S01]  /*23a0*/  IMAD.IADD R7, R107, 0x1, R21 ;  /* 0x000000016b077824 */ /* 0x000fe200078e0215 */
[----:B------:R-:W-:Y:S01]  /*23b0*/  LEA R6, P4, R20, R114, 0x1 ;  /* 0x0000007214067211 */ /* 0x000fe200078808ff */
[----:B------:R-:W-:-:S03]  /*23c0*/  IMAD.SHL.U32 R14, R112, 0x8, RZ ;  /* 0x00000008700e7824 */ /* 0x000fc600078e00ff */
[----:B------:R-:W-:Y:S01]  /*23d0*/  LEA.HI.X R7, R20, R115, R7, 0x1, P4 ;  /* 0x0000007314077211 */ /* 0x000fe200020f0c07 */
[----:B--2---:R-:W-:-:S05]  /*23e0*/  HADD2.F32 R11, -RZ, R5.H0_H0 ;  /* 0x20000005ff0b7230 */ /* 0x004fca0000004100 */
[----:B------:R-:W-:-:S04]  /*23f0*/  FMUL R11, R11, R90 ;  /* 0x0000005a0b0b7220 */ /* 0x000fc80000400000 */
[----:B------:R-:W-:Y:S01]  /*2400*/  FFMA R24, R24, R23, R11 ;  /* 0x0000001718187223 */ /* 0x000fe2000000000b */
[----:B------:R-:W-:Y:S02]  /*2410*/  LEA.HI.X R11, R106, UR5, R103, 0x1, P0 ;  /* 0x000000056a0b7c11 */ /* 0x000fe400080f0c67 */
[----:B------:R-:W-:Y:S02]  /*2420*/  ISETP.GT.AND P0, PT, R4, 0x1, PT ;  /* 0x000000010400780c */ /* 0x000fe40003f04270 */
[----:B------:R-:W-:Y:S02]  /*2430*/  F2FP.F16.F32.PACK_AB R24, RZ, R24 ;  /* 0x00000018ff18723e */ /* 0x000fe400000000ff */
[----:B------:R-:W-:-:S03]  /*2440*/  ISETP.GT.AND P3, PT, R3, RZ, P0 ;  /* 0x000000ff0300720c */ /* 0x000fc60000764270 */
[----:B------:R0:W-:Y:S10]  /*2450*/  @P1 STG.E.U16 desc[UR38][R10.64], R24 ;  /* 0x000000180a001986 */ /* 0x0001f4000c101526 */
[----:B------:R-:W-:Y:S05]  /*2460*/  @!P3 BRA `(.L_x_35) ;  /* 0x000000000004b947 */ /* 0x000fea0003800000 */
[----:B------:R1:W5:Y:S02]  /*2470*/  LDG.E.LTC128B.U16 R5, desc[UR38][R6.64+0x2] ;  /* 0x0000022606057981 */ /* 0x000364000c1e1520 */
.L_x_35:
[----:B------:R-:W-:Y:S05]  /*2480*/  BSYNC B1 ;  /* 0x0000000000017941 */ /* 0x000fea0003800000 */
.L_x_34:
[----:B-----5:R-:W-:Y:S01]  /*2490*/  HADD2.F32 R103, -RZ, R5.H0_H0 ;  /* 0x20000005ff677230 */ /* 0x020fe20000004100 */
[----:B------:R-:W-:Y:S01]  /*24a0*/  ISETP.GT.AND P2, PT, R3, 0x8, P2 ;  /* 0x000000080300780c */ /* 0x000fe20001744270 */
[----:B------:R-:W-:Y:S01]  /*24b0*/  IMAD.WIDE.U32 R20, R104, R112, R14 ;  /* 0x0000007068147225 */ /* 0x000fe200078e000e */
[----:B0-----:R-:W-:-:S03]  /*24c0*/  PRMT R24, R5, 0x7610, R24 ;  /* 0x0000761005187816 */ /* 0x001fc60000000018 */
[----:B------:R-:W-:Y:S01]  /*24d0*/  FMUL R12, R103, R90 ;  /* 0x0000005a670c7220 */ /* 0x000fe20000400000 */
[----:B------:R-:W-:Y:S01]  /*24e0*/  IMAD.IADD R111, R111, 0x1, R21 ;  /* 0x000000016f6f7824 */ /* 0x000fe200078e0215 */
[----:B------:R-:W-:Y:S02]  /*24f0*/  IADD3 R108, P1, R108, R20, RZ ;  /* 0x000000146c6c7210 */ /* 0x000fe40007f3e0ff */
[----:B------:R-:W-:-:S03]  /*2500*/  FFMA R12, R25, R23, R12 ;  /* 0x00000017190c7223 */ /* 0x000fc6000000000c */
[----:B------:R-:W-:Y:S01]  /*2510*/  IMAD.X R13, R111, 0x1, R13, P1 ;  /* 0x000000016f0d7824 */ /* 0x000fe200008e060d */
[C---:B------:R-:W-:Y:S02]  /*2520*/  LEA R14, P1, R108.reuse, R114, 0x1 ;  /* 0x000000726c0e7211 */ /* 0x040fe400078208ff */
[----:B------:R-:W-:Y:S02]  /*2530*/  F2FP.F16.F32.PACK_AB R12, RZ, R12 ;  /* 0x0000000cff0c723e */ /* 0x000fe400000000ff */
[----:B------:R-:W-:Y:S02]  /*2540*/  LEA.HI.X R15, R108, R115, R13, 0x1, P1 ;  /* 0x000000736c0f7211 */ /* 0x000fe400008f0c0d */
[----:B------:R-:W-:-:S05]  /*2550*/  PRMT R21, R12, 0x7610, R21 ;  /* 0x000076100c157816 */ /* 0x000fca0000000015 */
[----:B------:R0:W-:Y:S04]  /*2560*/  @P3 STG.E.U16 desc[UR38][R10.64+0x2], R21 ;  /* 0x000002150a003986 */ /* 0x0001e8000c101526 */
[----:B------:R-:W2:Y:S01]  /*2570*/  @P2 LDG.E.LTC128B.U16 R24, desc[UR38][R14.64] ;  /* 0x000000260e182981 */ /* 0x000ea2000c1e1520 */
[----:B------:R-:W-:Y:S01]  /*2580*/  IADD3 R20, P1, R8, R20, RZ ;  /* 0x0000001408147210 */ /* 0x000fe20007f3e0ff */
[----:B------:R-:W-:Y:S01]  /*2590*/  BSSY B1, `(.L_x_36) ;  /* 0x0000011000017945 */ /* 0x000fe20003800000 */
[----:B------:R-:W-:Y:S02]  /*25a0*/  SHF.L.U64.HI R13, R91, 0x1, R92 ;  /* 0x000000015b0d7819 */ /* 0x000fe4000001025c */
[----:B------:R-:W-:Y:S01]  /*25b0*/  ISETP.GT.AND P0, PT, R3, 0x8, P0 ;  /* 0x000000080300780c */ /* 0x000fe20000704270 */
[----:B0-----:R-:W-:Y:S01]  /*25c0*/  IMAD.X R21, R9, 0x1, R111, P1 ;  /* 0x0000000109157824 */ /* 0x001fe200008e066f */
[----:B------:R-:W-:Y:S01]  /*25d0*/  LEA R12, P1, R91, R10, 0x1 ;  /* 0x0000000a5b0c7211 */ /* 0x000fe200078208ff */
[----:B------:R-:W-:-:S04]  /*25e0*/  IMAD.WIDE.U32 R20, R101, R110, R20 ;  /* 0x0000006e65147225 */ /* 0x000fc800078e0014 */
[----:B------:R-:W-:Y:S01]  /*25f0*/  IMAD.X R13, R13, 0x1, R11, P1 ;  /* 0x000000010d0d7824 */ /* 0x000fe200008e060b */
[----:B------:R-:W-:Y:S01]  /*2600*/  LEA R8, P3, R20, R114, 0x1 ;  /* 0x0000007214087211 */ /* 0x000fe200078608ff */
[----:B------:R-:W-:-:S05]  /*2610*/  IMAD.IADD R9, R107, 0x1, R21 ;  /* 0x000000016b097824 */ /* 0x000fca00078e0215 */
[----:B------:R-:W-:Y:S01]  /*2620*/  LEA.HI.X R9, R20, R115, R9, 0x1, P3 ;  /* 0x0000007314097211 */ /* 0x000fe200018f0c09 */
[----:B--2---:R-:W-:-:S05]  /*2630*/  HADD2.F32 R5, -RZ, R24.H0_H0 ;  /* 0x20000018ff057230 */ /* 0x004fca0000004100 */
[----:B------:R-:W-:-:S04]  /*2640*/  FMUL R5, R5, R90 ;  /* 0x0000005a05057220 */ /* 0x000fc80000400000 */
[----:B------:R-:W-:-:S05]  /*2650*/  FFMA R5, R26, R23, R5 ;  /* 0x000000171a057223 */ /* 0x000fca0000000005 */
[----:B------:R-:W-:-:S05]  /*2660*/  F2FP.F16.F32.PACK_AB R5, RZ, R5 ;  /* 0x00000005ff05723e */ /* 0x000fca00000000ff */
[----:B------:R0:W-:Y:S01]  /*2670*/  @P2 STG.E.U16 desc[UR38][R12.64], R5 ;  /* 0x000000050c002986 */ /* 0x0001e2000c101526 */
[----:B------:R-:W-:Y:S05]  /*2680*/  @!P0 BRA `(.L_x_37) ;  /* 0x0000000000048947 */ /* 0x000fea0003800000 */
[----:B------:R2:W5:Y:S02]  /*2690*/  LDG.E.LTC128B.U16 R24, desc[UR38][R8.64+0x2] ;  /* 0x0000022608187981 */ /* 0x000564000c1e1520 */
.L_x_37:
[----:B------:R-:W-:Y:S05]  /*26a0*/  BSYNC B1 ;  /* 0x0000000000017941 */ /* 0x000fea0003800000 */
.L_x_36:
[----:B0----5:R-:W-:Y:S01]  /*26b0*/  HADD2.F32 R5, -RZ, R24.H0_H0 ;  /* 0x20000018ff057230 */ /* 0x021fe20000004100 */
[----:B------:R-:W-:Y:S01]  /*26c0*/  ISETP.GT.AND P1, PT, R4, 0x8, PT ;  /* 0x000000080400780c */ /* 0x000fe20003f24270 */
[----:B------:R-:W-:Y:S03]  /*26d0*/  BSSY B1, `(.L_x_38) ;  /* 0x0000008000017945 */ /* 0x000fe60003800000 */
[----:B------:R-:W-:Y:S01]  /*26e0*/  FMUL R14, R5, R90 ;  /* 0x0000005a050e7220 */ /* 0x000fe20000400000 */
[----:B------:R-:W-:-:S03]  /*26f0*/  ISETP.GT.AND P2, PT, R3, RZ, P1 ;  /* 0x000000ff0300720c */ /* 0x000fc60000f44270 */
[----:B------:R-:W-:-:S05]  /*2700*/  FFMA R14, R27, R23, R14 ;  /* 0x000000171b0e7223 */ /* 0x000fca000000000e */
[----:B------:R-:W-:-:S05]  /*2710*/  F2FP.F16.F32.PACK_AB R14, RZ, R14 ;  /* 0x0000000eff0e723e */ /* 0x000fca00000000ff */
[----:B------:R0:W-:Y:S01]  /*2720*/  @P0 STG.E.U16 desc[UR38][R12.64+0x2], R14 ;  /* 0x0000020e0c000986 */ /* 0x0001e2000c101526 */
[----:B------:R-:W-:Y:S05]  /*2730*/  @!P2 BRA `(.L_x_39) ;  /* 0x000000000004a947 */ /* 0x000fea0003800000 */
[----:B------:R3:W5:Y:S02]  /*2740*/  LDG.E.LTC128B.U16 R24, desc[UR38][R6.64+0x10] ;  /* 0x0000102606187981 */ /* 0x000764000c1e1520 */
.L_x_39:
[----:B------:R-:W-:Y:S05]  /*2750*/  BSYNC B1 ;  /* 0x0000000000017941 */ /* 0x000fea0003800000 */
.L_x_38:
[----:B-----5:R-:W-:Y:S01]  /*2760*/  HADD2.F32 R5, -RZ, R24.H0_H0 ;  /* 0x20000018ff057230 */ /* 0x020fe20000004100 */
        /* <DEDUP_REMOVED lines=9> */
.L_x_41:
[----:B------:R-:W-:Y:S05]  /*2800*/  BSYNC B1 ;  /* 0x0000000000017941 */ /* 0x000fea0003800000 */
.L_x_40:
[----:B----45:R-:W-:Y:S01]  /*2810*/  HADD2.F32 R5, -RZ, R24.H0_H0 ;  /* 0x20000018ff057230 */ /* 0x030fe20000004100 */
[----:B------:R-:W-:Y:S01]  /*2820*/  ISETP.GT.AND P1, PT, R3, 0x8, P1 ;  /* 0x000000080300780c */ /* 0x000fe20000f24270 */
[----:B------:R-:W-:Y:S03]  /*2830*/  BSSY B1, `(.L_x_42) ;  /* 0x0000007000017945 */ /* 0x000fe60003800000 */
[----:B0-----:R-:W-:-:S04]  /*2840*/  FMUL R14, R5, R90 ;  /* 0x0000005a050e7220 */ /* 0x001fc80000400000 */
[----:B------:R-:W-:-:S05]  /*2850*/  FFMA R14, R29, R23, R14 ;  /* 0x000000171d0e7223 */ /* 0x000fca000000000e */
[----:B------:R-:W-:-:S05]  /*2860*/  F2FP.F16.F32.PACK_AB R14, RZ, R14 ;  /* 0x0000000eff0e723e */ /* 0x000fca00000000ff */
[----:B------:R0:W-:Y:S01]  /*2870*/  @P3 STG.E.U16 desc[UR38][R10.64+0x12], R14 ;  /* 0x0000120e0a003986 */ /* 0x0001e2000c101526 */
[----:B------:R-:W-:Y:S05]  /*2880*/  @!P1 BRA `(.L_x_43) ;  /* 0x0000000000049947 */ /* 0x000fea0003800000 */
[----:B------:R4:W5:Y:S02]  /*2890*/  LDG.E.LTC128B.U16 R24, desc[UR38][R8.64+0x10] ;  /* 0x0000102608187981 */ /* 0x000964000c1e1520 */
.L_x_43:
[----:B------:R-:W-:Y:S05]  /*28a0*/  BSYNC B1 ;  /* 0x0000000000017941 */ /* 0x000fea0003800000 */
.L_x_42:
[----:B-----5:R-:W-:Y:S01]  /*28b0*/  HADD2.F32 R5, -RZ, R24.H0_H0 ;  /* 0x20000018ff057230 */ /* 0x020fe20000004100 */
[----:B------:R-:W-:Y:S01]  /*28c0*/  ISETP.GT.AND P0, PT, R3, 0x8, P0 ;  /* 0x000000080300780c */ /* 0x000fe20000704270 */
[----:B------:R-:W-:Y:S03]  /*28d0*/  BSSY B1, `(.L_x_44) ;  /* 0x0000007000017945 */ /* 0x000fe60003800000 */
[----:B------:R-:W-:-:S04]  /*28e0*/  FMUL R5, R5, R90 ;  /* 0x0000005a05057220 */ /* 0x000fc80000400000 */
[----:B------:R-:W-:-:S05]  /*28f0*/  FFMA R5, R30, R23, R5 ;  /* 0x000000171e057223 */ /* 0x000fca0000000005 */
[----:B------:R-:W-:-:S05]  /*2900*/  F2FP.F16.F32.PACK_AB R5, RZ, R5 ;  /* 0x00000005ff05723e */ /* 0x000fca00000000ff */
[----:B------:R0:W-:Y:S01]  /*2910*/  @P1 STG.E.U16 desc[UR38][R12.64+0x10], R5 ;  /* 0x000010050c001986 */ /* 0x0001e2000c101526 */
[----:B------:R-:W-:Y:S05]  /*2920*/  @!P0 BRA `(.L_x_45) ;  /* 0x0000000000048947 */ /* 0x000fea0003800000 */
[----:B------:R0:W5:Y:S02]  /*2930*/  LDG.E.LTC128B.U16 R24, desc[UR38][R8.64+0x12] ;  /* 0x0000122608187981 */ /* 0x000164000c1e1520 */
.L_x_45:
[----:B------:R-:W-:Y:S05]  /*2940*/  BSYNC B1 ;  /* 0x0000000000017941 */ /* 0x000fea0003800000 */
.L_x_44:
        /* <DEDUP_REMOVED lines=10> */
.L_x_47:
[----:B------:R-:W-:Y:S05]  /*29f0*/  BSYNC B1 ;  /* 0x0000000000017941 */ /* 0x000fea0003800000 */
.L_x_46:
        /* <DEDUP_REMOVED lines=10> */
.L_x_49:
[----:B------:R-:W-:Y:S05]  /*2aa0*/  BSYNC B1 ;  /* 0x0000000000017941 */ /* 0x000fea0003800000 */
.L_x_48:
[----:B0----5:R-:W-:Y:S01]  /*2ab0*/  HADD2.F32 R5, -RZ, R24.H0_H0 ;  /* 0x20000018ff057230 */ /* 0x021fe20000004100 */
        /* <DEDUP_REMOVED lines=8> */
.L_x_51:
[----:B------:R-:W-:Y:S05]  /*2b40*/  BSYNC B1 ;  /* 0x0000000000017941 */ /* 0x000fea0003800000 */
.L_x_50:
        /* <DEDUP_REMOVED lines=9> */
.L_x_53:
[----:B------:R-:W-:Y:S05]  /*2be0*/  BSYNC B1 ;  /* 0x0000000000017941 */ /* 0x000fea0003800000 */
.L_x_52:
        /* <DEDUP_REMOVED lines=10> */
.L_x_55:
[----:B------:R-:W-:Y:S05]  /*2c90*/  BSYNC B1 ;  /* 0x0000000000017941 */ /* 0x000fea0003800000 */
.L_x_54:
        /* <DEDUP_REMOVED lines=10> */
.L_x_57:
[----:B------:R-:W-:Y:S05]  /*2d40*/  BSYNC B1 ;  /* 0x0000000000017941 */ /* 0x000fea0003800000 */
.L_x_56:
        /* <DEDUP_REMOVED lines=9> */
.L_x_59:
[----:B------:R-:W-:Y:S05]  /*2de0*/  BSYNC B1 ;  /* 0x0000000000017941 */ /* 0x000fea0003800000 */
.L_x_58:
        /* <DEDUP_REMOVED lines=9> */
.L_x_61:
[----:B------:R-:W-:Y:S05]  /*2e80*/  BSYNC B1 ;  /* 0x0000000000017941 */ /* 0x000fea0003800000 */
.L_x_60:
        /* <DEDUP_REMOVED lines=10> */
.L_x_63:
[----:B------:R-:W-:Y:S05]  /*2f30*/  BSYNC B1 ;  /* 0x0000000000017941 */ /* 0x000fea0003800000 */
.L_x_62:
        /* <DEDUP_REMOVED lines=10> */
.L_x_65:
[----:B------:R-:W-:Y:S05]  /*2fe0*/  BSYNC B1 ;  /* 0x0000000000017941 */ /* 0x000fea0003800000 */
.L_x_64:
        /* <DEDUP_REMOVED lines=9> */
.L_x_67:
[----:B------:R-:W-:Y:S05]  /*3080*/  BSYNC B1 ;  /* 0x0000000000017941 */ /* 0x000fea0003800000 */
.L_x_66:
        /* <DEDUP_REMOVED lines=9> */
.L_x_69:
[----:B------:R-:W-:Y:S05]  /*3120*/  BSYNC B1 ;  /* 0x0000000000017941 */ /* 0x000fea0003800000 */
.L_x_68:
        /* <DEDUP_REMOVED lines=10> */
.L_x_71:
[----:B------:R-:W-:Y:S05]  /*31d0*/  BSYNC B1 ;  /* 0x0000000000017941 */ /* 0x000fea0003800000 */
.L_x_70:
        /* <DEDUP_REMOVED lines=10> */
.L_x_73:
[----:B------:R-:W-:Y:S05]  /*3280*/  BSYNC B1 ;  /* 0x0000000000017941 */ /* 0x000fea0003800000 */
.L_x_72:
        /* <DEDUP_REMOVED lines=9> */
.L_x_75:
[----:B------:R-:W-:Y:S05]  /*3320*/  BSYNC B1 ;  /* 0x0000000000017941 */ /* 0x000fea0003800000 */
.L_x_74:
        /* <DEDUP_REMOVED lines=9> */
.L_x_77:
[----:B------:R-:W-:Y:S05]  /*33c0*/  BSYNC B1 ;  /* 0x0000000000017941 */ /* 0x000fea0003800000 */
.L_x_76:
        /* <DEDUP_REMOVED lines=10> */
.L_x_79:
[----:B------:R-:W-:Y:S05]  /*3470*/  BSYNC B1 ;  /* 0x0000000000017941 */ /* 0x000fea0003800000 */
.L_x_78:
        /* <DEDUP_REMOVED lines=10> */
.L_x_81:
[----:B------:R-:W-:Y:S05]  /*3520*/  BSYNC B1 ;  /* 0x0000000000017941 */ /* 0x000fea0003800000 */
.L_x_80:
        /* <DEDUP_REMOVED lines=9> */
.L_x_83:
[----:B------:R-:W-:Y:S05]  /*35c0*/  BSYNC B1 ;  /* 0x0000000000017941 */ /* 0x000fea0003800000 */
.L_x_82:
        /* <DEDUP_REMOVED lines=9> */
.L_x_85:
[----:B------:R-:W-:Y:S05]  /*3660*/  BSYNC B1 ;  /* 0x0000000000017941 */ /* 0x000fea0003800000 */
.L_x_84:
        /* <DEDUP_REMOVED lines=10> */
.L_x_87:
[----:B------:R-:W-:Y:S05]  /*3710*/  BSYNC B1 ;  /* 0x0000000000017941 */ /* 0x000fea0003800000 */
.L_x_86:
        /* <DEDUP_REMOVED lines=10> */
.L_x_89:
[----:B------:R-:W-:Y:S05]  /*37c0*/  BSYNC B1 ;  /* 0x0000000000017941 */ /* 0x000fea0003800000 */
.L_x_88:
        /* <DEDUP_REMOVED lines=9> */
.L_x_91:
[----:B------:R-:W-:Y:S05]  /*3860*/  BSYNC B1 ;  /* 0x0000000000017941 */ /* 0x000fea0003800000 */
.L_x_90:
        /* <DEDUP_REMOVED lines=9> */
.L_x_93:
[----:B------:R-:W-:Y:S05]  /*3900*/  BSYNC B1 ;  /* 0x0000000000017941 */ /* 0x000fea0003800000 */
.L_x_92:
        /* <DEDUP_REMOVED lines=10> */
.L_x_95:
[----:B------:R-:W-:Y:S05]  /*39b0*/  BSYNC B1 ;  /* 0x0000000000017941 */ /* 0x000fea0003800000 */
.L_x_94:
        /* <DEDUP_REMOVED lines=10> */
.L_x_97:
[----:B------:R-:W-:Y:S05]  /*3a60*/  BSYNC B1 ;  /* 0x0000000000017941 */ /* 0x000fea0003800000 */
.L_x_96:
        /* <DEDUP_REMOVED lines=9> */
.L_x_99:
[----:B------:R-:W-:Y:S05]  /*3b00*/  BSYNC B1 ;  /* 0x0000000000017941 */ /* 0x000fea0003800000 */
.L_x_98:
        /* <DEDUP_REMOVED lines=9> */
.L_x_101:
[----:B------:R-:W-:Y:S05]  /*3ba0*/  BSYNC B1 ;  /* 0x0000000000017941 */ /* 0x000fea0003800000 */
.L_x_100:
        /* <DEDUP_REMOVED lines=10> */
.L_x_103:
[----:B------:R-:W-:Y:S05]  /*3c50*/  BSYNC B1 ;  /* 0x0000000000017941 */ /* 0x000fea0003800000 */
.L_x_102:
        /* <DEDUP_REMOVED lines=10> */
.L_x_105:
[----:B------:R-:W-:Y:S05]  /*3d00*/  BSYNC B1 ;  /* 0x0000000000017941 */ /* 0x000fea0003800000 */
.L_x_104:
        /* <DEDUP_REMOVED lines=9> */
.L_x_107:
[----:B------:R-:W-:Y:S05]  /*3da0*/  BSYNC B1 ;  /* 0x0000000000017941 */ /* 0x000fea0003800000 */
.L_x_106:
        /* <DEDUP_REMOVED lines=9> */
.L_x_109:
[----:B------:R-:W-:Y:S05]  /*3e40*/  BSYNC B1 ;  /* 0x0000000000017941 */ /* 0x000fea0003800000 */
.L_x_108:
        /* <DEDUP_REMOVED lines=10> */
.L_x_111:
[----:B------:R-:W-:Y:S05]  /*3ef0*/  BSYNC B1 ;  /* 0x0000000000017941 */ /* 0x000fea0003800000 */
.L_x_110:
        /* <DEDUP_REMOVED lines=10> */
.L_x_113:
[----:B------:R-:W-:Y:S05]  /*3fa0*/  BSYNC B1 ;  /* 0x0000000000017941 */ /* 0x000fea0003800000 */
.L_x_112:
        /* <DEDUP_REMOVED lines=9> */
.L_x_115:
[----:B------:R-:W-:Y:S05]  /*4040*/  BSYNC B1 ;  /* 0x0000000000017941 */ /* 0x000fea0003800000 */
.L_x_114:
        /* <DEDUP_REMOVED lines=9> */
.L_x_117:
[----:B------:R-:W-:Y:S05]  /*40e0*/  BSYNC B1 ;  /* 0x0000000000017941 */ /* 0x000fea0003800000 */
.L_x_116:
        /* <DEDUP_REMOVED lines=10> */
.L_x_119:
[----:B------:R-:W-:Y:S05]  /*4190*/  BSYNC B1 ;  /* 0x0000000000017941 */ /* 0x000fea0003800000 */
.L_x_118:
        /* <DEDUP_REMOVED lines=10> */
.L_x_121:
[----:B------:R-:W-:Y:S05]  /*4240*/  BSYNC B1 ;  /* 0x0000000000017941 */ /* 0x000fea0003800000 */
.L_x_120:
        /* <DEDUP_REMOVED lines=9> */
.L_x_123:
[----:B------:R-:W-:Y:S05]  /*42e0*/  BSYNC B1 ;  /* 0x0000000000017941 */ /* 0x000fea0003800000 */
.L_x_122:
        /* <DEDUP_REMOVED lines=9> */
.L_x_125:
[----:B------:R-:W-:Y:S05]  /*4380*/  BSYNC B1 ;  /* 0x0000000000017941 */ /* 0x000fea0003800000 */
.L_x_124:
        /* <DEDUP_REMOVED lines=10> */
.L_x_127:
[----:B------:R-:W-:Y:S05]  /*4430*/  BSYNC B1 ;  /* 0x0000000000017941 */ /* 0x000fea0003800000 */
.L_x_126:
        /* <DEDUP_REMOVED lines=10> */
.L_x_129:
[----:B------:R-:W-:Y:S05]  /*44e0*/  BSYNC B1 ;  /* 0x0000000000017941 */ /* 0x000fea0003800000 */
.L_x_128:
        /* <DEDUP_REMOVED lines=9> */
.L_x_131:
[----:B------:R-:W-:Y:S05]  /*4580*/  BSYNC B1 ;  /* 0x0000000000017941 */ /* 0x000fea0003800000 */
.L_x_130:
        /* <DEDUP_REMOVED lines=9> */
.L_x_133:
[----:B------:R-:W-:Y:S05]  /*4620*/  BSYNC B1 ;  /* 0x0000000000017941 */ /* 0x000fea0003800000 */
.L_x_132:
        /* <DEDUP_REMOVED lines=10> */
.L_x_135:
[----:B------:R-:W-:Y:S05]  /*46d0*/  BSYNC B1 ;  /* 0x0000000000017941 */ /* 0x000fea0003800000 */
.L_x_134:
        /* <DEDUP_REMOVED lines=10> */
.L_x_137:
[----:B------:R-:W-:Y:S05]  /*4780*/  BSYNC B1 ;  /* 0x0000000000017941 */ /* 0x000fea0003800000 */
.L_x_136:
        /* <DEDUP_REMOVED lines=9> */
.L_x_139:
[----:B------:R-:W-:Y:S05]  /*4820*/  BSYNC B1 ;  /* 0x0000000000017941 */ /* 0x000fea0003800000 */
.L_x_138:
        /* <DEDUP_REMOVED lines=9> */
.L_x_141:
[----:B------:R-:W-:Y:S05]  /*48c0*/  BSYNC B1 ;  /* 0x0000000000017941 */ /* 0x000fea0003800000 */
.L_x_140:
        /* <DEDUP_REMOVED lines=10> */
.L_x_143:
[----:B------:R-:W-:Y:S05]  /*4970*/  BSYNC B1 ;  /* 0x0000000000017941 */ /* 0x000fea0003800000 */
.L_x_142:
        /* <DEDUP_REMOVED lines=10> */
.L_x_145:
[----:B------:R-:W-:Y:S05]  /*4a20*/  BSYNC B1 ;  /* 0x0000000000017941 */ /* 0x000fea0003800000 */
.L_x_144:
        /* <DEDUP_REMOVED lines=9> */
.L_x_147:
[----:B------:R-:W-:Y:S05]  /*4ac0*/  BSYNC B1 ;  /* 0x0000000000017941 */ /* 0x000fea0003800000 */
.L_x_146:
        /* <DEDUP_REMOVED lines=9> */
.L_x_149:
[----:B------:R-:W-:Y:S05]  /*4b60*/  BSYNC B1 ;  /* 0x0000000000017941 */ /* 0x000fea0003800000 */
.L_x_148:
        /* <DEDUP_REMOVED lines=10> */
.L_x_151:
[----:B------:R-:W-:Y:S05]  /*4c10*/  BSYNC B1 ;  /* 0x0000000000017941 */ /* 0x000fea0003800000 */
.L_x_150:
[----:B-----5:R-:W-:Y:S01]  /*4c20*/  HADD2.F32 R5, -RZ, R24.H0_H0 ;  /* 0x20000018ff057230 */ /* 0x020fe20000004100 */
[----:B------:R-:W-:Y:S01]  /*4c30*/  ISETP.GT.AND P0, PT, R4, 0x79, PT ;  /* 0x000000790400780c */ /* 0x000fe20003f04270 */
[----:B------:R-:W-:Y:S01]  /*4c40*/  @P2 IMAD.MOV.U32 R4, RZ, RZ, R10 ;  /* 0x000000ffff042224 */ /* 0x000fe200078e000a */
[----:B------:R-:W-:Y:S02]  /*4c50*/  BSSY B1, `(.L_x_152) ;  /* 0x000000a000017945 */ /* 0x000fe40003800000 */
[----:B------:R-:W-:Y:S01]  /*4c60*/  FMUL R5, R5, R90 ;  /* 0x0000005a05057220 */ /* 0x000fe20000400000 */
[----:B------:R-:W-:-:S03]  /*4c70*/  ISETP.GT.AND P3, PT, R3, RZ, P0 ;  /* 0x000000ff0300720c */ /* 0x000fc60000764270 */
[----:B------:R-:W-:-:S05]  /*4c80*/  FFMA R5, R84, R23, R5 ;  /* 0x0000001754057223 */ /* 0x000fca0000000005 */
[----:B------:R-:W-:-:S04]  /*4c90*/  F2FP.F16.F32.PACK_AB R5, RZ, R5 ;  /* 0x00000005ff05723e */ /* 0x000fc800000000ff */
[----:B0-----:R-:W-:Y:S01]  /*4ca0*/  PRMT R14, R5, 0x7610, R14 ;  /* 0x00007610050e7816 */ /* 0x001fe2000000000e */
[----:B------:R-:W-:-:S05]  /*4cb0*/  @P2 IMAD.MOV.U32 R5, RZ, RZ, R11 ;  /* 0x000000ffff052224 */ /* 0x000fca00078e000b */
[----:B------:R0:W-:Y:S01]  /*4cc0*/  @P2 STG.E.U16 desc[UR38][R4.64+0xf0], R14 ;  /* 0x0000f00e04002986 */ /* 0x0001e2000c101526 */
[----:B------:R-:W-:Y:S05]  /*4cd0*/  @!P3 BRA `(.L_x_153) ;  /* 0x000000000004b947 */ /* 0x000fea0003800000 */
[----:B------:R0:W5:Y:S02]  /*4ce0*/  LDG.E.LTC128B.U16 R24, desc[UR38][R6.64+0xf2] ;  /* 0x0000f22606187981 */ /* 0x000164000c1e1520 */
.L_x_153:
[----:B------:R-:W-:Y:S05]  /*4cf0*/  BSYNC B1 ;  /* 0x0000000000017941 */ /* 0x000fea0003800000 */
.L_x_152:
        /* <DEDUP_REMOVED lines=9> */
.L_x_155:
[----:B------:R-:W-:Y:S05]  /*4d90*/  BSYNC B1 ;  /* 0x0000000000017941 */ /* 0x000fea0003800000 */
.L_x_154:
[----:B-----5:R-:W-:Y:S01]  /*4da0*/  HADD2.F32 R5, -RZ, R24.H0_H0 ;  /* 0x20000018ff057230 */ /* 0x020fe20000004100 */
[----:B------:R-:W-:Y:S01]  /*4db0*/  ISETP.GT.AND P0, PT, R3, 0x8, P0 ;  /* 0x000000080300780c */ /* 0x000fe20000704270 */
[----:B0-----:R-:W-:Y:S01]  /*4dc0*/  @P1 IMAD.MOV.U32 R4, RZ, RZ, R12 ;  /* 0x000000ffff041224 */ /* 0x001fe200078e000c */
[----:B------:R-:W-:Y:S02]  /*4dd0*/  BSSY B1, `(.L_x_156) ;  /* 0x0000009000017945 */ /* 0x000fe40003800000 */
[----:B------:R-:W-:-:S04]  /*4de0*/  FMUL R5, R5, R90 ;  /* 0x0000005a05057220 */ /* 0x000fc80000400000 */
[----:B------:R-:W-:-:S05]  /*4df0*/  FFMA R5, R86, R23, R5 ;  /* 0x0000001756057223 */ /* 0x000fca0000000005 */
[----:B------:R-:W-:-:S04]  /*4e00*/  F2FP.F16.F32.PACK_AB R5, RZ, R5 ;  /* 0x00000005ff05723e */ /* 0x000fc800000000ff */
[----:B-1-3--:R-:W-:Y:S01]  /*4e10*/  PRMT R6, R5, 0x7610, R6 ;  /* 0x0000761005067816 */ /* 0x00afe20000000006 */
[----:B------:R-:W-:-:S05]  /*4e20*/  @P1 IMAD.MOV.U32 R5, RZ, RZ, R13 ;  /* 0x000000ffff051224 */ /* 0x000fca00078e000d */
[----:B------:R0:W-:Y:S01]  /*4e30*/  @P1 STG.E.U16 desc[UR38][R4.64+0xf0], R6 ;  /* 0x0000f00604001986 */ /* 0x0001e2000c101526 */
[----:B------:R-:W-:Y:S05]  /*4e40*/  @!P0 BRA `(.L_x_157) ;  /* 0x0000000000048947 */ /* 0x000fea0003800000 */
[----:B------:R1:W5:Y:S02]  /*4e50*/  LDG.E.LTC128B.U16 R24, desc[UR38][R8.64+0xf2] ;  /* 0x0000f22608187981 */ /* 0x000364000c1e1520 */
.L_x_157:
[----:B------:R-:W-:Y:S05]  /*4e60*/  BSYNC B1 ;  /* 0x0000000000017941 */ /* 0x000fea0003800000 */
.L_x_156:
[----:B------:R-:W-:Y:S05]  /*4e70*/  @!P0 BRA `(.L_x_158) ;  /* 0x0000001000e88947 */ /* 0x000fea0003800000 */
[----:B-----5:R-:W-:-:S05]  /*4e80*/  HADD2.F32 R3, -RZ, R24.H0_H0 ;  /* 0x20000018ff037230 */ /* 0x020fca0000004100 */
[----:B0-----:R-:W-:-:S04]  /*4e90*/  FMUL R4, R3, R90 ;  /* 0x0000005a03047220 */ /* 0x001fc80000400000 */
[----:B------:R-:W-:-:S05]  /*4ea0*/  FFMA R4, R87, R23, R4 ;  /* 0x0000001757047223 */ /* 0x000fca0000000004 */
[----:B------:R-:W-:-:S05]  /*4eb0*/  F2FP.F16.F32.PACK_AB R4, RZ, R4 ;  /* 0x00000004ff04723e */ /* 0x000fca00000000ff */
[----:B------:R3:W-:Y:S01]  /*4ec0*/  STG.E.U16 desc[UR38][R12.64+0xf2], R4 ;  /* 0x0000f2040c007986 */ /* 0x0007e2000c101526 */
[----:B------:R-:W-:Y:S05]  /*4ed0*/  BRA `(.L_x_158) ;  /* 0x0000001000d07947 */ /* 0x000fea0003800000 */
.L_x_33:
[----:B------:R-:W-:Y:S01]  /*4ee0*/  ISETP.GT.AND P3, PT, R4, 0x1, PT ;  /* 0x000000010400780c */ /* 0x000fe20003f64270 */
[----:B------:R-:W-:Y:S01]  /*4ef0*/  ULDC.64 UR4, c[0x0][0x5c0] ;  /* 0x0001700000047ab9 */ /* 0x000fe20000000a00 */
[-C--:B------:R-:W-:Y:S01]  /*4f00*/  FMUL R24, R24, R23.reuse ;  /* 0x0000001718187220 */ /* 0x080fe20000400000 */
[----:B------:R-:W-:Y:S01]  /*4f10*/  LEA R6, P4, R106, UR4, 0x1 ;  /* 0x000000046a067c11 */ /* 0x000fe2000f8808ff */
[-C--:B------:R-:W-:Y:S01]  /*4f20*/  FMUL R25, R25, R23.reuse ;  /* 0x0000001719197220 */ /* 0x080fe20000400000 */
[----:B------:R-:W-:Y:S01]  /*4f30*/  ISETP.GT.AND P0, PT, R3, RZ, P3 ;  /* 0x000000ff0300720c */ /* 0x000fe20001f04270 */
[-C--:B------:R-:W-:Y:S01]  /*4f40*/  FMUL R26, R26, R23.reuse ;  /* 0x000000171a1a7220 */ /* 0x080fe20000400000 */
[----:B------:R-:W-:Y:S01]  /*4f50*/  F2FP.F16.F32.PACK_AB R24, RZ, R24 ;  /* 0x00000018ff18723e */ /* 0x000fe200000000ff */
[-C--:B------:R-:W-:Y:S01]  /*4f60*/  FMUL R27, R27, R23.reuse ;  /* 0x000000171b1b7220 */ /* 0x080fe20000400000 */
[----:B------:R-:W-:Y:S01]  /*4f70*/  LEA.HI.X R7, R106, UR5, R103, 0x1, P4 ;  /* 0x000000056a077c11 */ /* 0x000fe2000a0f0c67 */
[----:B------:R-:W-:Y:S01]  /*4f80*/  FMUL R28, R28, R23 ;  /* 0x000000171c1c7220 */ /* 0x000fe20000400000 */
[----:B------:R-:W-:Y:S01]  /*4f90*/  F2FP.F16.F32.PACK_AB R25, RZ, R25 ;  /* 0x00000019ff19723e */ /* 0x000fe200000000ff */
[-C--:B------:R-:W-:Y:S01]  /*4fa0*/  FMUL R29, R29, R23.reuse ;  /* 0x000000171d1d7220 */ /* 0x080fe20000400000 */
[----:B------:R-:W-:Y:S01]  /*4fb0*/  ISETP.GT.AND P2, PT, R3, 0x8, P2 ;  /* 0x000000080300780c */ /* 0x000fe20001744270 */
[----:B------:R-:W-:Y:S01]  /*4fc0*/  @P1 STG.E.U16 desc[UR38][R6.64], R24 ;  /* 0x0000001806001986 */ /* 0x000fe2000c101526 */
[----:B------:R-:W-:Y:S01]  /*4fd0*/  ISETP.GT.AND P1, PT, R4, 0x8, PT ;  /* 0x000000080400780c */ /* 0x000fe20003f24270 */
[-C--:B------:R-:W-:Y:S01]  /*4fe0*/  FMUL R30, R30, R23.reuse ;  /* 0x000000171e1e7220 */ /* 0x080fe20000400000 */
[C---:B------:R-:W-:Y:S01]  /*4ff0*/  SHF.L.U64.HI R5, R91.reuse, 0x1, R92 ;  /* 0x000000015b057819 */ /* 0x040fe2000001025c */
[----:B------:R-:W-:Y:S01]  /*5000*/  @P0 STG.E.U16 desc[UR38][R6.64+0x2], R25 ;  /* 0x0000021906000986 */ /* 0x000fe2000c101526 */
[----:B------:R-:W-:Y:S01]  /*5010*/  LEA R8, P5, R91, R6, 0x1 ;  /* 0x000000065b087211 */ /* 0x000fe200078a08ff */
[-C--:B------:R-:W-:Y:S01]  /*5020*/  FMUL R31, R31, R23.reuse ;  /* 0x000000171f1f7220 */ /* 0x080fe20000400000 */
[----:B------:R-:W-:Y:S01]  /*5030*/  ISETP.GT.AND P3, PT, R3, 0x8, P3 ;  /* 0x000000080300780c */ /* 0x000fe20001f64270 */
[-C--:B------:R-:W-:Y:S01]  /*5040*/  FMUL R32, R32, R23.reuse ;  /* 0x0000001720207220 */ /* 0x080fe20000400000 */
[----:B------:R-:W-:Y:S01]  /*5050*/  ISETP.GT.AND P0, PT, R4, 0x9, PT ;  /* 0x000000090400780c */ /* 0x000fe20003f04270 */
[----:B------:R-:W-:Y:S01]  /*5060*/  IMAD.X R9, R5, 0x1, R7, P5 ;  /* 0x0000000105097824 */ /* 0x000fe200028e0607 */
[----:B------:R-:W-:Y:S01]  /*5070*/  ISETP.GT.AND P4, PT, R3, RZ, P1 ;  /* 0x000000ff0300720c */ /* 0x000fe20000f84270 */
[-C--:B------:R-:W-:Y:S01]  /*5080*/  FMUL R33, R33, R23.reuse ;  /* 0x0000001721217220 */ /* 0x080fe20000400000 */
[----:B------:R-:W-:Y:S01]  /*5090*/  F2FP.F16.F32.PACK_AB R26, RZ, R26 ;  /* 0x0000001aff1a723e */ /* 0x000fe200000000ff */
[-C--:B------:R-:W-:Y:S01]  /*50a0*/  FMUL R34, R34, R23.reuse ;  /* 0x0000001722227220 */ /* 0x080fe20000400000 */
[----:B------:R-:W-:Y:S01]  /*50b0*/  ISETP.GT.AND P5, PT, R3, RZ, P0 ;  /* 0x000000ff0300720c */ /* 0x000fe200007a4270 */
[----:B------:R-:W-:Y:S01]  /*50c0*/  FMUL R35, R35, R23 ;  /* 0x0000001723237220 */ /* 0x000fe20000400000 */
[----:B------:R-:W-:Y:S01]  /*50d0*/  F2FP.F16.F32.PACK_AB R27, RZ, R27 ;  /* 0x0000001bff1b723e */ /* 0x000fe200000000ff */
[----:B------:R-:W-:Y:S01]  /*50e0*/  @P2 STG.E.U16 desc[UR38][R8.64], R26 ;  /* 0x0000001a08002986 */ /* 0x000fe2000c101526 */
[----:B------:R-:W-:Y:S01]  /*50f0*/  F2FP.F16.F32.PACK_AB R28, RZ, R28 ;  /* 0x0000001cff1c723e */ /* 0x000fe200000000ff */
[-C--:B------:R-:W-:Y:S01]  /*5100*/  FMUL R36, R36, R23.reuse ;  /* 0x0000001724247220 */ /* 0x080fe20000400000 */
[----:B------:R-:W-:Y:S01]  /*5110*/  ISETP.GT.AND P2, PT, R3, 0x8, P1 ;  /* 0x000000080300780c */ /* 0x000fe20000f44270 */
[----:B------:R-:W-:Y:S01]  /*5120*/  @P3 STG.E.U16 desc[UR38][R8.64+0x2], R27 ;  /* 0x0000021b08003986 */ /* 0x000fe2000c101526 */
[----:B------:R-:W-:Y:S01]  /*5130*/  ISETP.GT.AND P1, PT, R4, 0x10, PT ;  /* 0x000000100400780c */ /* 0x000fe20003f24270 */
[----:B------:R-:W-:Y:S01]  /*5140*/  FMUL R37, R37, R23 ;  /* 0x0000001725257220 */ /* 0x000fe20000400000 */
[----:B------:R-:W-:Y:S01]  /*5150*/  F2FP.F16.F32.PACK_AB R29, RZ, R29 ;  /* 0x0000001dff1d723e */ /* 0x000fe200000000ff */
[----:B------:R-:W-:Y:S01]  /*5160*/  @P4 STG.E.U16 desc[UR38][R6.64+0x10], R28 ;  /* 0x0000101c06004986 */ /* 0x000fe2000c101526 */
[C---:B------:R-:W-:Y:S01]  /*5170*/  ISETP.GT.AND P3, PT, R3.reuse, 0x8, P0 ;  /* 0x000000080300780c */ /* 0x040fe20000764270 */
[-C--:B------:R-:W-:Y:S01]  /*5180*/  FMUL R38, R38, R23.reuse ;  /* 0x0000001726267220 */ /* 0x080fe20000400000 */
[----:B------:R-:W-:Y:S01]  /*5190*/  ISETP.GT.AND P0, PT, R4, 0x11, PT ;  /* 0x000000110400780c */ /* 0x000fe20003f04270 */
[----:B------:R-:W-:Y:S01]  /*51a0*/  @P5 STG.E.U16 desc[UR38][R6.64+0x12], R29 ;  /* 0x0000121d06005986 */ /* 0x000fe2000c101526 */
        /* <DEDUP_REMOVED lines=161> */
[----:B------:R-:W-:Y:S01]  /*5bc0*/  FMUL R87, R87, R23 ;  /* 0x0000001757577220 */ /* 0x000fe20000400000 */
[----:B------:R-:W-:-:S02]  /*5bd0*/  F2FP.F16.F32.PACK_AB R62, RZ, R62 ;  /* 0x0000003eff3e723e */ /* 0x000fc400000000ff */
[C---:B------:R-:W-:Y:S02]  /*5be0*/  ISETP.GT.AND P5, PT, R3.reuse, RZ, P0 ;  /* 0x000000ff0300720c */ /* 0x040fe400007a4270 */
[----:B------:R-:W-:Y:S01]  /*5bf0*/  F2FP.F16.F32.PACK_AB R63, RZ, R63 ;  /* 0x0000003fff3f723e */ /* 0x000fe200000000ff */
[----:B------:R-:W-:Y:S01]  /*5c00*/  @P2 STG.E.U16 desc[UR38][R8.64+0x90], R62 ;  /* 0x0000903e08002986 */ /* 0x000fe2000c101526 */
[----:B------:R-:W-:Y:S02]  /*5c10*/  F2FP.F16.F32.PACK_AB R64, RZ, R64 ;  /* 0x00000040ff40723e */ /* 0x000fe400000000ff */
[C---:B------:R-:W-:Y:S01]  /*5c20*/  ISETP.GT.AND P2, PT, R3.reuse, 0x8, P1 ;  /* 0x000000080300780c */ /* 0x040fe20000f44270 */
[----:B------:R-:W-:Y:S01]  /*5c30*/  @P3 STG.E.U16 desc[UR38][R8.64+0x92], R63 ;  /* 0x0000923f08003986 */ /* 0x000fe2000c101526 */
[----:B------:R-:W-:Y:S02]  /*5c40*/  ISETP.GT.AND P1, PT, R4, 0x58, PT ;  /* 0x000000580400780c */ /* 0x000fe40003f24270 */
[----:B------:R-:W-:Y:S01]  /*5c50*/  F2FP.F16.F32.PACK_AB R65, RZ, R65 ;  /* 0x00000041ff41723e */ /* 0x000fe200000000ff */
[----:B------:R-:W-:Y:S01]  /*5c60*/  @P4 STG.E.U16 desc[UR38][R6.64+0xa0], R64 ;  /* 0x0000a04006004986 */ /* 0x000fe2000c101526 */
[----:B------:R-:W-:-:S02]  /*5c70*/  ISETP.GT.AND P3, PT, R3, 0x8, P0 ;  /* 0x000000080300780c */ /* 0x000fc40000764270 */
[----:B------:R-:W-:Y:S01]  /*5c80*/  ISETP.GT.AND P0, PT, R4, 0x59, PT ;  /* 0x000000590400780c */ /* 0x000fe20003f04270 */
[----:B------:R-:W-:Y:S01]  /*5c90*/  @P5 STG.E.U16 desc[UR38][R6.64+0xa2], R65 ;  /* 0x0000a24106005986 */ /* 0x000fe2000c101526 */
[C---:B------:R-:W-:Y:S02]  /*5ca0*/  ISETP.GT.AND P4, PT, R3.reuse, RZ, P1 ;  /* 0x000000ff0300720c */ /* 0x040fe40000f84270 */
[----:B------:R-:W-:Y:S02]  /*5cb0*/  F2FP.F16.F32.PACK_AB R66, RZ, R66 ;  /* 0x00000042ff42723e */ /* 0x000fe400000000ff */
[----:B------:R-:W-:Y:S02]  /*5cc0*/  ISETP.GT.AND P5, PT, R3, RZ, P0 ;  /* 0x000000ff0300720c */ /* 0x000fe400007a4270 */
[----:B------:R-:W-:Y:S01]  /*5cd0*/  F2FP.F16.F32.PACK_AB R67, RZ, R67 ;  /* 0x00000043ff43723e */ /* 0x000fe200000000ff */
[----:B------:R-:W-:Y:S01]  /*5ce0*/  @P2 STG.E.U16 desc[UR38][R8.64+0xa0], R66 ;  /* 0x0000a04208002986 */ /* 0x000fe2000c101526 */
[----:B------:R-:W-:-:S02]  /*5cf0*/  F2FP.F16.F32.PACK_AB R68, RZ, R68 ;  /* 0x00000044ff44723e */ /* 0x000fc400000000ff */
[C---:B------:R-:W-:Y:S01]  /*5d00*/  ISETP.GT.AND P2, PT, R3.reuse, 0x8, P1 ;  /* 0x000000080300780c */ /* 0x040fe20000f44270 */
[----:B------:R-:W-:Y:S01]  /*5d10*/  @P3 STG.E.U16 desc[UR38][R8.64+0xa2], R67 ;  /* 0x0000a24308003986 */ /* 0x000fe2000c101526 */
[C---:B------:R-:W-:Y:S02]  /*5d20*/  ISETP.GT.AND P1, PT, R4.reuse, 0x60, PT ;  /* 0x000000600400780c */ /* 0x040fe40003f24270 */
[----:B------:R-:W-:Y:S01]  /*5d30*/  F2FP.F16.F32.PACK_AB R69, RZ, R69 ;  /* 0x00000045ff45723e */ /* 0x000fe200000000ff */
[----:B------:R-:W-:Y:S01]  /*5d40*/  @P4 STG.E.U16 desc[UR38][R6.64+0xb0], R68 ;  /* 0x0000b04406004986 */ /* 0x000fe2000c101526 */
[C---:B------:R-:W-:Y:S02]  /*5d50*/  ISETP.GT.AND P3, PT, R3.reuse, 0x8, P0 ;  /* 0x000000080300780c */ /* 0x040fe40000764270 */
[----:B------:R-:W-:Y:S01]  /*5d60*/  ISETP.GT.AND P0, PT, R4, 0x61, PT ;  /* 0x000000610400780c */ /* 0x000fe20003f04270 */
[----:B------:R-:W-:Y:S01]  /*5d70*/  @P5 STG.E.U16 desc[UR38][R6.64+0xb2], R69 ;  /* 0x0000b24506005986 */ /* 0x000fe2000c101526 */
[----:B------:R-:W-:-:S02]  /*5d80*/  ISETP.GT.AND P4, PT, R3, RZ, P1 ;  /* 0x000000ff0300720c */ /* 0x000fc40000f84270 */
[C---:B------:R-:W-:Y:S02]  /*5d90*/  ISETP.GT.AND P5, PT, R3.reuse, RZ, P0 ;  /* 0x000000ff0300720c */ /* 0x040fe400007a4270 */
[----:B------:R-:W-:Y:S02]  /*5da0*/  F2FP.F16.F32.PACK_AB R70, RZ, R70 ;  /* 0x00000046ff46723e */ /* 0x000fe400000000ff */
[----:B------:R-:W-:Y:S02]  /*5db0*/  F2FP.F16.F32.PACK_AB R71, RZ, R71 ;  /* 0x00000047ff47723e */ /* 0x000fe400000000ff */
[----:B------:R-:W-:Y:S01]  /*5dc0*/  F2FP.F16.F32.PACK_AB R72, RZ, R72 ;  /* 0x00000048ff48723e */ /* 0x000fe200000000ff */
[----:B------:R-:W-:Y:S01]  /*5dd0*/  @P2 STG.E.U16 desc[UR38][R8.64+0xb0], R70 ;  /* 0x0000b04608002986 */ /* 0x000fe2000c101526 */
[----:B------:R-:W-:Y:S02]  /*5de0*/  F2FP.F16.F32.PACK_AB R73, RZ, R73 ;  /* 0x00000049ff49723e */ /* 0x000fe400000000ff */
[C---:B------:R-:W-:Y:S01]  /*5df0*/  ISETP.GT.AND P1, PT, R3.reuse, 0x8, P1 ;  /* 0x000000080300780c */ /* 0x040fe20000f24270 */
[----:B------:R-:W-:Y:S01]  /*5e00*/  @P3 STG.E.U16 desc[UR38][R8.64+0xb2], R71 ;  /* 0x0000b24708003986 */ /* 0x000fe2000c101526 */
[----:B------:R-:W-:-:S02]  /*5e10*/  ISETP.GT.AND P2, PT, R3, 0x8, P0 ;  /* 0x000000080300780c */ /* 0x000fc40000744270 */
[C---:B------:R-:W-:Y:S01]  /*5e20*/  ISETP.GT.AND P0, PT, R4.reuse, 0x69, PT ;  /* 0x000000690400780c */ /* 0x040fe20003f04270 */
[----:B------:R-:W-:Y:S01]  /*5e30*/  @P4 STG.E.U16 desc[UR38][R6.64+0xc0], R72 ;  /* 0x0000c04806004986 */ /* 0x000fe2000c101526 */
[----:B------:R-:W-:Y:S02]  /*5e40*/  ISETP.GT.AND P4, PT, R4, 0x68, PT ;  /* 0x000000680400780c */ /* 0x000fe40003f84270 */
[----:B------:R-:W-:Y:S01]  /*5e50*/  F2FP.F16.F32.PACK_AB R74, RZ, R74 ;  /* 0x0000004aff4a723e */ /* 0x000fe200000000ff */
[----:B------:R-:W-:Y:S01]  /*5e60*/  @P5 STG.E.U16 desc[UR38][R6.64+0xc2], R73 ;  /* 0x0000c24906005986 */ /* 0x000fe2000c101526 */
[C---:B------:R-:W-:Y:S02]  /*5e70*/  ISETP.GT.AND P5, PT, R3.reuse, RZ, P4 ;  /* 0x000000ff0300720c */ /* 0x040fe400027a4270 */
[----:B------:R-:W-:Y:S01]  /*5e80*/  ISETP.GT.AND P3, PT, R3, RZ, P0 ;  /* 0x000000ff0300720c */ /* 0x000fe20000764270 */
[----:B------:R-:W-:Y:S01]  /*5e90*/  @P1 STG.E.U16 desc[UR38][R8.64+0xc0], R74 ;  /* 0x0000c04a08001986 */ /* 0x000fe2000c101526 */
[----:B------:R-:W-:-:S02]  /*5ea0*/  F2FP.F16.F32.PACK_AB R75, RZ, R75 ;  /* 0x0000004bff4b723e */ /* 0x000fc400000000ff */
[----:B------:R-:W-:Y:S02]  /*5eb0*/  F2FP.F16.F32.PACK_AB R76, RZ, R76 ;  /* 0x0000004cff4c723e */ /* 0x000fe400000000ff */
[C---:B------:R-:W-:Y:S01]  /*5ec0*/  ISETP.GT.AND P4, PT, R3.reuse, 0x8, P4 ;  /* 0x000000080300780c */ /* 0x040fe20002784270 */
[----:B------:R-:W-:Y:S01]  /*5ed0*/  @P2 STG.E.U16 desc[UR38][R8.64+0xc2], R75 ;  /* 0x0000c24b08002986 */ /* 0x000fe2000c101526 */
[----:B------:R-:W-:Y:S02]  /*5ee0*/  F2FP.F16.F32.PACK_AB R77, RZ, R77 ;  /* 0x0000004dff4d723e */ /* 0x000fe400000000ff */
[C---:B------:R-:W-:Y:S01]  /*5ef0*/  ISETP.GT.AND P2, PT, R4.reuse, 0x71, PT ;  /* 0x000000710400780c */ /* 0x040fe20003f44270 */
[----:B------:R-:W-:Y:S01]  /*5f00*/  @P5 STG.E.U16 desc[UR38][R6.64+0xd0], R76 ;  /* 0x0000d04c06005986 */ /* 0x000fe2000c101526 */
[----:B------:R-:W-:Y:S02]  /*5f10*/  ISETP.GT.AND P5, PT, R3, 0x8, P0 ;  /* 0x000000080300780c */ /* 0x000fe400007a4270 */
[C---:B------:R-:W-:Y:S01]  /*5f20*/  ISETP.GT.AND P1, PT, R4.reuse, 0x78, PT ;  /* 0x000000780400780c */ /* 0x040fe20003f24270 */
[----:B------:R-:W-:Y:S01]  /*5f30*/  @P3 STG.E.U16 desc[UR38][R6.64+0xd2], R77 ;  /* 0x0000d24d06003986 */ /* 0x000fe2000c101526 */
[----:B------:R-:W-:-:S02]  /*5f40*/  ISETP.GT.AND P3, PT, R4, 0x70, PT ;  /* 0x000000700400780c */ /* 0x000fc40003f64270 */
[----:B------:R-:W-:Y:S01]  /*5f50*/  ISETP.GT.AND P0, PT, R4, 0x79, PT ;  /* 0x000000790400780c */ /* 0x000fe20003f04270 */
[----:B------:R-:W-:Y:S01]  /*5f60*/  @P4 IMAD.MOV.U32 R4, RZ, RZ, R8 ;  /* 0x000000ffff044224 */ /* 0x000fe200078e0008 */
[----:B------:R-:W-:Y:S01]  /*5f70*/  F2FP.F16.F32.PACK_AB R78, RZ, R78 ;  /* 0x0000004eff4e723e */ /* 0x000fe200000000ff */
[----:B------:R-:W-:Y:S01]  /*5f80*/  @P4 IMAD.MOV.U32 R5, RZ, RZ, R9 ;  /* 0x000000ffff054224 */ /* 0x000fe200078e0009 */
[----:B------:R-:W-:Y:S02]  /*5f90*/  F2FP.F16.F32.PACK_AB R79, RZ, R79 ;  /* 0x0000004fff4f723e */ /* 0x000fe400000000ff */
[----:B------:R-:W-:Y:S02]  /*5fa0*/  F2FP.F16.F32.PACK_AB R80, RZ, R80 ;  /* 0x00000050ff50723e */ /* 0x000fe400000000ff */
[----:B------:R0:W-:Y:S01]  /*5fb0*/  @P4 STG.E.U16 desc[UR38][R4.64+0xd0], R78 ;  /* 0x0000d04e04004986 */ /* 0x0001e2000c101526 */
[----:B------:R-:W-:Y:S02]  /*5fc0*/  ISETP.GT.AND P4, PT, R3, RZ, P2 ;  /* 0x000000ff0300720c */ /* 0x000fe40001784270 */
[----:B------:R-:W-:-:S02]  /*5fd0*/  F2FP.F16.F32.PACK_AB R81, RZ, R81 ;  /* 0x00000051ff51723e */ /* 0x000fc400000000ff */
[----:B------:R-:W-:Y:S02]  /*5fe0*/  ISETP.GT.AND P2, PT, R3, 0x8, P2 ;  /* 0x000000080300780c */ /* 0x000fe40001744270 */
[----:B------:R-:W-:Y:S02]  /*5ff0*/  F2FP.F16.F32.PACK_AB R82, RZ, R82 ;  /* 0x00000052ff52723e */ /* 0x000fe400000000ff */
[----:B------:R-:W-:Y:S02]  /*6000*/  F2FP.F16.F32.PACK_AB R83, RZ, R83 ;  /* 0x00000053ff53723e */ /* 0x000fe400000000ff */
[----:B------:R-:W-:Y:S01]  /*6010*/  F2FP.F16.F32.PACK_AB R84, RZ, R84 ;  /* 0x00000054ff54723e */ /* 0x000fe200000000ff */
[----:B0-----:R-:W-:Y:S01]  /*6020*/  @P5 IMAD.MOV.U32 R4, RZ, RZ, R8 ;  /* 0x000000ffff045224 */ /* 0x001fe200078e0008 */
[----:B------:R-:W-:Y:S01]  /*6030*/  F2FP.F16.F32.PACK_AB R85, RZ, R85 ;  /* 0x00000055ff55723e */ /* 0x000fe200000000ff */
[----:B------:R-:W-:Y:S01]  /*6040*/  @P5 IMAD.MOV.U32 R5, RZ, RZ, R9 ;  /* 0x000000ffff055224 */ /* 0x000fe200078e0009 */
[----:B------:R-:W-:-:S02]  /*6050*/  F2FP.F16.F32.PACK_AB R86, RZ, R86 ;  /* 0x00000056ff56723e */ /* 0x000fc400000000ff */
[----:B------:R-:W-:Y:S02]  /*6060*/  F2FP.F16.F32.PACK_AB R87, RZ, R87 ;  /* 0x00000057ff57723e */ /* 0x000fe400000000ff */
[----:B------:R0:W-:Y:S01]  /*6070*/  @P5 STG.E.U16 desc[UR38][R4.64+0xd2], R79 ;  /* 0x0000d24f04005986 */ /* 0x0001e2000c101526 */
[C---:B------:R-:W-:Y:S02]  /*6080*/  ISETP.GT.AND P5, PT, R3.reuse, RZ, P3 ;  /* 0x000000ff0300720c */ /* 0x040fe40001fa4270 */
[----:B------:R-:W-:-:S11]  /*6090*/  ISETP.GT.AND P3, PT, R3, 0x8, P3 ;  /* 0x000000080300780c */ /* 0x000fd60001f64270 */
[----:B0-----:R-:W-:Y:S02]  /*60a0*/  @P5 IMAD.MOV.U32 R4, RZ, RZ, R6 ;  /* 0x000000ffff045224 */ /* 0x001fe400078e0006 */
[----:B------:R-:W-:-:S05]  /*60b0*/  @P5 IMAD.MOV.U32 R5, RZ, RZ, R7 ;  /* 0x000000ffff055224 */ /* 0x000fca00078e0007 */
[----:B------:R0:W-:Y:S01]  /*60c0*/  @P5 STG.E.U16 desc[UR38][R4.64+0xe0], R80 ;  /* 0x0000e05004005986 */ /* 0x0001e2000c101526 */
[C---:B------:R-:W-:Y:S02]  /*60d0*/  ISETP.GT.AND P5, PT, R3.reuse, RZ, P0 ;  /* 0x000000ff0300720c */ /* 0x040fe400007a4270 */
[----:B------:R-:W-:Y:S01]  /*60e0*/  ISETP.GT.AND P0, PT, R3, 0x8, P0 ;  /* 0x000000080300780c */ /* 0x000fe20000704270 */
[----:B0-----:R-:W-:Y:S02]  /*60f0*/  @P4 IMAD.MOV.U32 R4, RZ, RZ, R6 ;  /* 0x000000ffff044224 */ /* 0x001fe400078e0006 */
[----:B------:R-:W-:-:S05]  /*6100*/  @P4 IMAD.MOV.U32 R5, RZ, RZ, R7 ;  /* 0x000000ffff054224 */ /* 0x000fca00078e0007 */
[----:B------:R0:W-:Y:S01]  /*6110*/  @P4 STG.E.U16 desc[UR38][R4.64+0xe2], R81 ;  /* 0x0000e25104004986 */ /* 0x0001e2000c101526 */
[C---:B------:R-:W-:Y:S02]  /*6120*/  ISETP.GT.AND P4, PT, R3.reuse, RZ, P1 ;  /* 0x000000ff0300720c */ /* 0x040fe40000f84270 */
[----:B------:R-:W-:Y:S01]  /*6130*/  ISETP.GT.AND P1, PT, R3, 0x8, P1 ;  /* 0x000000080300780c */ /* 0x000fe20000f24270 */
[----:B0-----:R-:W-:Y:S02]  /*6140*/  @P3 IMAD.MOV.U32 R4, RZ, RZ, R8 ;  /* 0x000000ffff043224 */ /* 0x001fe400078e0008 */
[----:B------:R-:W-:-:S05]  /*6150*/  @P3 IMAD.MOV.U32 R5, RZ, RZ, R9 ;  /* 0x000000ffff053224 */ /* 0x000fca00078e0009 */
[----:B------:R0:W-:Y:S02]  /*6160*/  @P3 STG.E.U16 desc[UR38][R4.64+0xe0], R82 ;  /* 0x0000e05204003986 */ /* 0x0001e4000c101526 */
[----:B0-----:R-:W-:Y:S02]  /*6170*/  @P2 IMAD.MOV.U32 R4, RZ, RZ, R8 ;  /* 0x000000ffff042224 */ /* 0x001fe400078e0008 */
[----:B------:R-:W-:-:S05]  /*6180*/  @P2 IMAD.MOV.U32 R5, RZ, RZ, R9 ;  /* 0x000000ffff052224 */ /* 0x000fca00078e0009 */
[----:B------:R0:W-:Y:S02]  /*6190*/  @P2 STG.E.U16 desc[UR38][R4.64+0xe2], R83 ;  /* 0x0000e25304002986 */ /* 0x0001e4000c101526 */
[----:B0-----:R-:W-:Y:S02]  /*61a0*/  @P4 IMAD.MOV.U32 R4, RZ, RZ, R6 ;  /* 0x000000ffff044224 */ /* 0x001fe400078e0006 */
[----:B------:R-:W-:-:S05]  /*61b0*/  @P4 IMAD.MOV.U32 R5, RZ, RZ, R7 ;  /* 0x000000ffff054224 */ /* 0x000fca00078e0007 */
[----:B------:R0:W-:Y:S04]  /*61c0*/  @P4 STG.E.U16 desc[UR38][R4.64+0xf0], R84 ;  /* 0x0000f05404004986 */ /* 0x0001e8000c101526 */
[----:B------:R1:W-:Y:S01]  /*61d0*/  @P5 STG.E.U16 desc[UR38][R6.64+0xf2], R85 ;  /* 0x0000f25506005986 */ /* 0x0003e2000c101526 */
[----:B0-----:R-:W-:Y:S02]  /*61e0*/  @P1 IMAD.MOV.U32 R4, RZ, RZ, R8 ;  /* 0x000000ffff041224 */ /* 0x001fe400078e0008 */
[----:B------:R-:W-:-:S05]  /*61f0*/  @P1 IMAD.MOV.U32 R5, RZ, RZ, R9 ;  /* 0x000000ffff051224 */ /* 0x000fca00078e0009 */
[----:B------:R1:W-:Y:S04]  /*6200*/  @P1 STG.E.U16 desc[UR38][R4.64+0xf0], R86 ;  /* 0x0000f05604001986 */ /* 0x0003e8000c101526 */
[----:B------:R1:W-:Y:S02]  /*6210*/  @P0 STG.E.U16 desc[UR38][R8.64+0xf2], R87 ;  /* 0x0000f25708000986 */ /* 0x0003e4000c101526 */
.L_x_158:
[----:B------:R-:W-:Y:S05]  /*6220*/  BSYNC B0 ;  /* 0x0000000000007941 */ /* 0x000fea0003800000 */
.L_x_32:
[----:B------:R-:W-:Y:S01]  /*6230*/  IADD3 R16, P0, R16, UR36, RZ ;  /* 0x0000002410107c10 */ /* 0x000fe2000ff1e0ff */
[----:B------:R-:W-:Y:S01]  /*6240*/  ULDC.64 UR4, c[0x0][0x650] ;  /* 0x0001940000047ab9 */ /* 0x000fe20000000a00 */
[----:B------:R-:W-:Y:S01]  /*6250*/  PRMT R3, RZ, 0x7610, R3 ;  /* 0x00007610ff037816 */ /* 0x000fe20000000003 */
[----:B------:R-:W-:Y:S01]  /*6260*/  IMAD.MOV.U32 R100, RZ, RZ, -0x1 ;  /* 0xffffffffff647424 */ /* 0x000fe200078e00ff */
[----:B------:R-:W-:Y:S01]  /*6270*/  IADD3.X R17, R17, UR42, RZ, P0, !PT ;  /* 0x0000002a11117c10 */ /* 0x000fe200087fe4ff */
[----:B------:R-:W-:Y:S01]  /*6280*/  IMAD.MOV.U32 R101, RZ, RZ, -0x1 ;  /* 0xffffffffff657424 */ /* 0x000fe200078e00ff */
[----:B------:R-:W-:-:S04]  /*6290*/  ISETP.GE.U32.AND P0, PT, R16, UR4, PT ;  /* 0x0000000410007c0c */ /* 0x000fc8000bf06070 */
[----:B------:R-:W-:-:S13]  /*62a0*/  ISETP.GE.U32.AND.EX P0, PT, R17, UR5, PT, P0 ;  /* 0x0000000511007c0c */ /* 0x000fda000bf06100 */
[----:B------:R-:W-:Y:S05]  /*62b0*/  @P0 BRA `(.L_x_159) ;  /* 0x00000004004c0947 */ /* 0x000fea0003800000 */
[----:B------:R-:W0:Y:S01]  /*62c0*/  LDC.64 R10, c[0x0][0x628] ;  /* 0x00018a00ff0a7b82 */ /* 0x000e220000000a00 */
[----:B---3--:R-:W3:Y:S01]  /*62d0*/  S2R R12, SR_CTAID.X ;  /* 0x00000000000c7919 */ /* 0x008ee20000002500 */
[----:B-12-4-:R-:W-:Y:S02]  /*62e0*/  IMAD.MOV.U32 R8, RZ, RZ, R16 ;  /* 0x000000ffff087224 */ /* 0x016fe400078e0010 */
[----:B------:R-:W-:Y:S01]  /*62f0*/  IMAD.MOV.U32 R9, RZ, RZ, R17 ;  /* 0x000000ffff097224 */ /* 0x000fe200078e0011 */
[----:B------:R-:W1:Y:S03]  /*6300*/  S2R R20, SR_CTAID.Y ;  /* 0x0000000000147919 */ /* 0x000e660000002600 */
[----:B------:R-:W2:Y:S08]  /*6310*/  LDC R0, c[0x0][0x630] ;  /* 0x00018c00ff007b82 */ /* 0x000eb00000000800 */
[----:B------:R-:W4:Y:S01]  /*6320*/  LDC.64 R14, c[0x0][0x620] ;  /* 0x00018800ff0e7b82 */ /* 0x000f220000000a00 */
[----:B0-----:R-:W-:-:S04]  /*6330*/  ISETP.NE.U32.AND P0, PT, R10, RZ, PT ;  /* 0x000000ff0a00720c */ /* 0x001fc80003f05070 */
[----:B------:R-:W-:-:S13]  /*6340*/  ISETP.NE.AND.EX P0, PT, R11, RZ, PT, P0 ;  /* 0x000000ff0b00720c */ /* 0x000fda0003f05300 */
[----:B-1234-:R-:W-:Y:S05]  /*6350*/  @!P0 BRA `(.L_x_160) ;  /* 0x0000000000288947 */ /* 0x01efea0003800000 */
        /* <DEDUP_REMOVED lines=10> */
.L_x_160:
[-CC-:B------:R-:W-:Y:S01]  /*6400*/  SHF.R.U64 R101, R8, R0.reuse, R9.reuse ;  /* 0x0000000008657219 */ /* 0x180fe20000001209 */
[----:B------:R-:W0:Y:S01]  /*6410*/  LDC.64 R26, c[0x0][0x640] ;  /* 0x00019000ff1a7b82 */ /* 0x000e220000000a00 */
[----:B------:R-:W-:Y:S01]  /*6420*/  SHF.R.U32.HI R0, RZ, R0, R9 ;  /* 0x00000000ff007219 */ /* 0x000fe20000011609 */
[----:B------:R-:W-:Y:S01]  /*6430*/  ULDC UR4, c[0x0][0x150] ;  /* 0x0000540000047ab9 */ /* 0x000fe20000000800 */
[----:B------:R-:W-:Y:S02]  /*6440*/  IADD3 R3, P0, RZ, -R101, RZ ;  /* 0x80000065ff037210 */ /* 0x000fe40007f1e0ff */
[----:B------:R-:W-:-:S03]  /*6450*/  I2FP.F32.U32 R7, R12 ;  /* 0x0000000c00077245 */ /* 0x000fc60000201000 */
[----:B------:R-:W1:Y:S01]  /*6460*/  LDC R6, c[0x0][0x618] ;  /* 0x00018600ff067b82 */ /* 0x000e620000000800 */
[----:B------:R-:W-:Y:S02]  /*6470*/  IMAD.X R5, RZ, RZ, ~R0, P0 ;  /* 0x000000ffff057224 */ /* 0x000fe400000e0e00 */
[----:B------:R-:W-:Y:S01]  /*6480*/  FMUL R7, R7, UR4 ;  /* 0x0000000407077c20 */ /* 0x000fe20008400000 */
[----:B------:R-:W-:Y:S01]  /*6490*/  ULDC UR4, c[0x0][0x154] ;  /* 0x0000550000047ab9 */ /* 0x000fe20000000800 */
[-C--:B------:R-:W-:Y:S02]  /*64a0*/  IMAD R0, R5, R14.reuse, RZ ;  /* 0x0000000e05007224 */ /* 0x080fe400078e02ff */
[C---:B------:R-:W-:Y:S01]  /*64b0*/  IMAD.WIDE.U32 R4, R3.reuse, R14, R16 ;  /* 0x0000000e03047225 */ /* 0x040fe200078e0010 */
[----:B------:R-:W2:Y:S01]  /*64c0*/  LDC R8, c[0x0][0x608] ;  /* 0x00018200ff087b82 */ /* 0x000ea20000000800 */
[----:B------:R-:W3:Y:S02]  /*64d0*/  F2I.U32.TRUNC.NTZ R7, R7 ;  /* 0x0000000700077305 */ /* 0x000ee4000020f000 */
[----:B------:R-:W-:Y:S01]  /*64e0*/  IMAD R3, R3, R15, R0 ;  /* 0x0000000f03037224 */ /* 0x000fe200078e0200 */
[----:B------:R-:W-:-:S03]  /*64f0*/  I2FP.F32.U32 R0, R20 ;  /* 0x0000001400007245 */ /* 0x000fc60000201000 */
[----:B------:R-:W-:Y:S01]  /*6500*/  IMAD.IADD R3, R5, 0x1, R3 ;  /* 0x0000000105037824 */ /* 0x000fe200078e0203 */
[----:B------:R-:W4:Y:S01]  /*6510*/  LDC R11, c[0x0][0x658] ;  /* 0x00019600ff0b7b82 */ /* 0x000f220000000800 */
[----:B0-----:R-:W-:-:S04]  /*6520*/  ISETP.NE.U32.AND P0, PT, R26, RZ, PT ;  /* 0x000000ff1a00720c */ /* 0x001fc80003f05070 */
[----:B------:R-:W-:-:S03]  /*6530*/  ISETP.NE.AND.EX P0, PT, R27, RZ, PT, P0 ;  /* 0x000000ff1b00720c */ /* 0x000fc60003f05300 */
[----:B------:R-:W0:Y:S01]  /*6540*/  LDC R9, c[0x0][0x144] ;  /* 0x00005100ff097b82 */ /* 0x000e220000000800 */
[-C--:B-1----:R-:W-:Y:S01]  /*6550*/  SHF.R.U64 R10, R4, R6.reuse, R3 ;  /* 0x00000006040a7219 */ /* 0x082fe20000001203 */
[----:B---3--:R-:W-:Y:S01]  /*6560*/  IMAD.MOV R7, RZ, RZ, -R7 ;  /* 0x000000ffff077224 */ /* 0x008fe200078e0a07 */
[----:B------:R-:W-:Y:S01]  /*6570*/  SHF.R.U32.HI R3, RZ, R6, R3 ;  /* 0x00000006ff037219 */ /* 0x000fe20000011603 */
[----:B------:R-:W-:-:S04]  /*6580*/  FMUL R6, R0, UR4 ;  /* 0x0000000400067c20 */ /* 0x000fc80008400000 */
[----:B------:R-:W1:Y:S01]  /*6590*/  LDC R21, c[0x0][0x148] ;  /* 0x00005200ff157b82 */ /* 0x000e620000000800 */
[----:B------:R3:W0:Y:S01]  /*65a0*/  F2I.U32.TRUNC.NTZ R14, R6 ;  /* 0x00000006000e7305 */ /* 0x000622000020f000 */
[-CC-:B--2---:R-:W-:Y:S02]  /*65b0*/  SHF.R.U64 R13, R10, R8.reuse, R3.reuse ;  /* 0x000000080a0d7219 */ /* 0x184fe40000001203 */
[----:B------:R-:W-:-:S04]  /*65c0*/  SHF.R.U32.HI R0, RZ, R8, R3 ;  /* 0x00000008ff007219 */ /* 0x000fc80000011603 */
[----:B-----5:R-:W2:Y:S01]  /*65d0*/  LDC R24, c[0x0][0x648] ;  /* 0x00019200ff187b82 */ /* 0x020ea20000000800 */
[-CC-:B----4-:R-:W-:Y:S02]  /*65e0*/  SHF.R.U64 R15, R13, R11.reuse, R0.reuse ;  /* 0x0000000b0d0f7219 */ /* 0x190fe40000001200 */
[----:B------:R-:W-:-:S03]  /*65f0*/  SHF.R.U32.HI R5, RZ, R11, R0 ;  /* 0x0000000bff057219 */ /* 0x000fc60000011600 */
[----:B------:R-:W-:Y:S02]  /*6600*/  IMAD.MOV.U32 R4, RZ, RZ, R15 ;  /* 0x000000ffff047224 */ /* 0x000fe400078e000f */
[----:B------:R-:W4:Y:S01]  /*6610*/  LDC R28, c[0x0][0x638] ;  /* 0x00018e00ff1c7b82 */ /* 0x000f220000000800 */
[----:B0-----:R-:W-:-:S07]  /*6620*/  IMAD R25, R9, R7, R12 ;  /* 0x0000000709197224 */ /* 0x001fce00078e020c */
[----:B------:R-:W0:Y:S08]  /*6630*/  LDC R29, c[0x0][0x610] ;  /* 0x00018400ff1d7b82 */ /* 0x000e300000000800 */
[----:B------:R-:W0:Y:S01]  /*6640*/  LDC R30, c[0x0][0x600] ;  /* 0x00018000ff1e7b82 */ /* 0x000e220000000800 */
[----:B-123--:R-:W-:Y:S05]  /*6650*/  @!P0 BRA `(.L_x_161) ;  /* 0x0000000000288947 */ /* 0x00efea0003800000 */
[----:B------:R-:W1:Y:S02]  /*6660*/  LDC R0, c[0x0][0x64c] ;  /* 0x00019300ff007b82 */ /* 0x000e640000000800 */
[----:B-1----:R-:W-:-:S05]  /*6670*/  IADD3 R3, P0, R15, R0, RZ ;  /* 0x000000000f037210 */ /* 0x002fca0007f1e0ff */
        /* <DEDUP_REMOVED lines=8> */
.L_x_161:
[----:B------:R-:W-:Y:S01]  /*6700*/  ISETP.NE.AND P0, PT, R2, 0x1, PT ;  /* 0x000000010200780c */ /* 0x000fe20003f05270 */
[----:B------:R-:W-:Y:S01]  /*6710*/  IMAD.MOV R14, RZ, RZ, -R14 ;  /* 0x000000ffff0e7224 */ /* 0x000fe200078e0a0e */
[----:B------:R-:W-:Y:S02]  /*6720*/  SHF.R.U64 R3, R4, R24, R5 ;  /* 0x0000001804037219 */ /* 0x000fe40000001205 */
[----:B------:R-:W-:Y:S02]  /*6730*/  LOP3.LUT R0, R13, R98, RZ, 0xc0, !PT ;  /* 0x000000620d007212 */ /* 0x000fe400078ec0ff */
[----:B------:R-:W-:Y:S01]  /*6740*/  LOP3.LUT R10, R10, R97, RZ, 0xc0, !PT ;  /* 0x000000610a0a7212 */ /* 0x000fe200078ec0ff */
[----:B------:R-:W-:Y:S02]  /*6750*/  IMAD.MOV R4, RZ, RZ, -R3 ;  /* 0x000000ffff047224 */ /* 0x000fe400078e0a03 */
[----:B------:R-:W-:Y:S02]  /*6760*/  IMAD R0, R93, R3, R0 ;  /* 0x000000035d007224 */ /* 0x000fe400078e0200 */
[----:B----4-:R-:W-:-:S02]  /*6770*/  IMAD R3, R4, R28, R15 ;  /* 0x0000001c04037224 */ /* 0x010fc400078e020f */
[----:B------:R-:W-:Y:S02]  /*6780*/  @P0 IMAD R25, R21, R14, R20 ;  /* 0x0000000e15190224 */ /* 0x000fe400078e0214 */
[----:B0-----:R-:W-:Y:S02]  /*6790*/  IMAD R5, R3, R30, R10 ;  /* 0x0000001e03057224 */ /* 0x001fe400078e020a */
[----:B------:R-:W-:Y:S02]  /*67a0*/  IMAD R0, R0, R29, R25 ;  /* 0x0000001d00007224 */ /* 0x000fe400078e0219 */
[----:B------:R-:W-:-:S03]  /*67b0*/  IMAD.MOV.U32 R4, RZ, RZ, 0x1 ;  /* 0x00000001ff047424 */ /* 0x000fc600078e00ff */
[----:B------:R-:W-:Y:S02]  /*67c0*/  SEL R100, R5, R0, !P0 ;  /* 0x0000000005647207 */ /* 0x000fe40004000000 */
[----:B------:R-:W-:Y:S02]  /*67d0*/  PRMT R3, R4, 0x7610, R3 ;  /* 0x0000761004037816 */ /* 0x000fe40000000003 */
[----:B------:R-:W-:-:S07]  /*67e0*/  SEL R0, R0, R5, !P0 ;  /* 0x0000000500007207 */ /* 0x000fce0004000000 */
.L_x_159:
[----:B------:R-:W-:Y:S01]  /*67f0*/  LOP3.LUT P0, RZ, R3, 0xff, RZ, 0xc0, !PT ;  /* 0x000000ff03ff7812 */ /* 0x000fe2000780c0ff */
[----:B------:R-:W-:Y:S01]  /*6800*/  UIMAD.WIDE.U32 UR4, UR41, -0x55555555, URZ ;  /* 0xaaaaaaab290478a5 */ /* 0x000fe2000f8e003f */
[----:B------:R-:W-:-:S03]  /*6810*/  IMAD.MOV.U32 R103, RZ, RZ, R0 ;  /* 0x000000ffff677224 */ /* 0x000fc600078e0000 */
[----:B------:R-:W-:-:S04]  /*6820*/  USHF.R.U32.HI UR4, URZ, 0x1, UR5 ;  /* 0x000000013f047899 */ /* 0x000fc80008011605 */
[----:B------:R-:W-:-:S04]  /*6830*/  UIMAD UR41, UR4, -0x3, UR41 ;  /* 0xfffffffd042978a4 */ /* 0x000fc8000f8e0229 */
[----:B------:R-:W-:Y:S08]  /*6840*/  @P0 BRA `(.L_x_162) ;  /* 0xffffffac000c0947 */ /* 0x000ff0000383ffff */
[----:B------:R-:W-:Y:S05]  /*6850*/  EXIT ;  /* 0x000000000000794d */ /* 0x000fea0003800000 */
.L_x_7:
        /* <DEDUP_REMOVED lines=26> */
.L_x_164:
[----:B------:R-:W0:Y:S01]  /*6a00*/  LDC.64 R30, c[0x0][0x640] ;  /* 0x00019000ff1e7b82 */ /* 0x000e220000000a00 */
[-CC-:B------:R-:W-:Y:S01]  /*6a10*/  SHF.R.U64 R22, R14, R8.reuse, R15.reuse ;  /* 0x000000080e167219 */ /* 0x180fe2000000120f */
[----:B------:R-:W-:Y:S01]  /*6a20*/  IMAD.MOV.U32 R27, RZ, RZ, 0x1 ;  /* 0x00000001ff1b7424 */ /* 0x000fe200078e00ff */
[----:B------:R-:W-:Y:S02]  /*6a30*/  SHF.R.U32.HI R7, RZ, R8, R15 ;  /* 0x00000008ff077219 */ /* 0x000fe4000001160f */
[----:B------:R-:W-:-:S03]  /*6a40*/  IADD3 R13, P0, RZ, -R22, RZ ;  /* 0x80000016ff0d7210 */ /* 0x000fc60007f1e0ff */
[----:B------:R-:W1:Y:S02]  /*6a50*/  LDC R12, c[0x0][0x618] ;  /* 0x00018600ff0c7b82 */ /* 0x000e640000000800 */
[----:B------:R-:W-:Y:S02]  /*6a60*/  IMAD.X R7, RZ, RZ, ~R7, P0 ;  /* 0x000000ffff077224 */ /* 0x000fe400000e0e07 */
[----:B------:R-:W-:-:S04]  /*6a70*/  IMAD.WIDE.U32 R10, R13, R24, R16 ;  /* 0x000000180d0a7225 */ /* 0x000fc800078e0010 */
[----:B------:R-:W2:Y:S01]  /*6a80*/  LDC R14, c[0x0][0x608] ;  /* 0x00018200ff0e7b82 */ /* 0x000ea20000000800 */
[----:B------:R-:W-:-:S04]  /*6a90*/  IMAD R8, R7, R24, RZ ;  /* 0x0000001807087224 */ /* 0x000fc800078e02ff */
[----:B------:R-:W-:-:S03]  /*6aa0*/  IMAD R7, R13, R25, R8 ;  /* 0x000000190d077224 */ /* 0x000fc600078e0208 */
[----:B------:R-:W3:Y:S01]  /*6ab0*/  LDC R28, c[0x0][0x658] ;  /* 0x00019600ff1c7b82 */ /* 0x000ee20000000800 */
[----:B------:R-:W-:Y:S01]  /*6ac0*/  IMAD.IADD R7, R11, 0x1, R7 ;  /* 0x000000010b077824 */ /* 0x000fe200078e0207 */
[----:B0-----:R-:W-:Y:S01]  /*6ad0*/  ISETP.NE.U32.AND P0, PT, R30, RZ, PT ;  /* 0x000000ff1e00720c */ /* 0x001fe20003f05070 */
[----:B------:R-:W-:-:S03]  /*6ae0*/  IMAD.MOV.U32 R11, RZ, RZ, -0x1 ;  /* 0xffffffffff0b7424 */ /* 0x000fc600078e00ff */
        /* <DEDUP_REMOVED lines=8> */
[-C--:B---3--:R-:W-:Y:S02]  /*6b70*/  SHF.L.U32 R10, R11, R28.reuse, RZ ;  /* 0x0000001c0b0a7219 */ /* 0x088fe400000006ff */
[--C-:B------:R-:W-:Y:S02]  /*6b80*/  SHF.R.U64 R26, R24, R28, R7.reuse ;  /* 0x0000001c181a7219 */ /* 0x100fe40000001207 */
[----:B------:R-:W-:Y:S02]  /*6b90*/  LOP3.LUT R29, RZ, R10, RZ, 0x33, !PT ;  /* 0x0000000aff1d7212 */ /* 0x000fe400078e33ff */
[----:B------:R-:W-:Y:S01]  /*6ba0*/  SHF.R.U32.HI R11, RZ, R28, R7 ;  /* 0x0000001cff0b7219 */ /* 0x000fe20000011607 */
[----:B------:R-:W3:Y:S01]  /*6bb0*/  LDC R32, c[0x0][0x610] ;  /* 0x00018400ff207b82 */ /* 0x000ee20000000800 */
[----:B------:R-:W-:Y:S01]  /*6bc0*/  IMAD.MOV.U32 R10, RZ, RZ, R26 ;  /* 0x000000ffff0a7224 */ /* 0x000fe200078e001a */
[----:B------:R-:W-:Y:S06]  /*6bd0*/  @!P0 BRA `(.L_x_165) ;  /* 0x0000000000288947 */ /* 0x000fec0003800000 */
        /* <DEDUP_REMOVED lines=10> */
.L_x_165:
[----:B------:R-:W-:Y:S02]  /*6c80*/  ISETP.NE.AND P0, PT, R2, 0x1, PT ;  /* 0x000000010200780c */ /* 0x000fe40003f05270 */
[----:B-1----:R-:W-:Y:S01]  /*6c90*/  SHF.R.U64 R8, R10, R8, R11 ;  /* 0x000000080a087219 */ /* 0x002fe2000000120b */
[----:B0-----:R-:W-:Y:S01]  /*6ca0*/  VIADD R11, R21, 0xffffffff ;  /* 0xffffffff150b7836 */ /* 0x001fe20000000000 */
[----:B------:R-:W-:Y:S02]  /*6cb0*/  SHF.L.U32 R27, R27, R28, RZ ;  /* 0x0000001c1b1b7219 */ /* 0x000fe400000006ff */
[----:B------:R-:W-:Y:S01]  /*6cc0*/  LOP3.LUT R5, R24, R29, RZ, 0xc0, !PT ;  /* 0x0000001d18057212 */ /* 0x000fe200078ec0ff */
[----:B------:R-:W-:-:S04]  /*6cd0*/  IMAD.MOV R7, RZ, RZ, -R8 ;  /* 0x000000ffff077224 */ /* 0x000fc800078e0a08 */
[----:B------:R-:W-:Y:S02]  /*6ce0*/  IMAD R5, R27, R8, R5 ;  /* 0x000000081b057224 */ /* 0x000fe400078e0205 */
[----:B------:R-:W-:Y:S01]  /*6cf0*/  @P0 IMAD R6, R9, R23, R4 ;  /* 0x0000001709060224 */ /* 0x000fe200078e0204 */
[----:B------:R-:W-:Y:S01]  /*6d00*/  LOP3.LUT R9, R20, R11, RZ, 0xc0, !PT ;  /* 0x0000000b14097212 */ /* 0x000fe200078ec0ff */
[----:B--2---:R-:W-:Y:S02]  /*6d10*/  IMAD R4, R7, R25, R26 ;  /* 0x0000001907047224 */ /* 0x004fe400078e021a */
[----:B---3--:R-:W-:Y:S02]  /*6d20*/  IMAD R6, R5, R32, R6 ;  /* 0x0000002005067224 */ /* 0x008fe400078e0206 */
[----:B------:R-:W-:Y:S02]  /*6d30*/  IMAD R5, R4, R21, R9 ;  /* 0x0000001504057224 */ /* 0x000fe400078e0209 */
[----:B------:R-:W-:-:S02]  /*6d40*/  IMAD.MOV.U32 R8, RZ, RZ, 0x1 ;  /* 0x00000001ff087424 */ /* 0x000fc400078e00ff */
[----:B------:R-:W-:Y:S01]  /*6d50*/  IMAD.MOV.U32 R7, RZ, RZ, R22 ;  /* 0x000000ffff077224 */ /* 0x000fe200078e0016 */
[----:B------:R-:W-:Y:S02]  /*6d60*/  SEL R21, R5, R6, !P0 ;  /* 0x0000000605157207 */ /* 0x000fe40004000000 */
[----:B------:R-:W-:-:S07]  /*6d70*/  SEL R20, R6, R5, !P0 ;  /* 0x0000000506147207 */ /* 0x000fce0004000000 */
.L_x_163:
[----:B------:R-:W-:-:S08]  /*6d80*/  NOP ;  /* 0x0000000000007918 */ /* 0x000fd00000000000 */
[----:B------:R-:W0:-:S00]  /*6d90*/  USETMAXREG.DEALLOC.CTAPOOL 0x28 ;  /* 0x00000028000079c8 */ /* 0x000e0000080e0500 */
[----:B0-----:R-:W-:-:S13]  /*6da0*/  ISETP.NE.AND P0, PT, R3, RZ, PT ;  /* 0x000000ff0300720c */ /* 0x001fda0003f05270 */
[----:B------:R-:W-:Y:S05]  /*6db0*/  @P0 EXIT ;  /* 0x000000000000094d */ /* 0x000fea0003800000 */
[----:B------:R-:W-:Y:S01]  /*6dc0*/  LOP3.LUT P0, RZ, R8, 0xff, RZ, 0xc0, !PT ;  /* 0x000000ff08ff7812 */ /* 0x000fe2000780c0ff */
[----:B------:R-:W-:Y:S02]  /*6dd0*/  IMAD.MOV.U32 R3, RZ, RZ, 0x1 ;  /* 0x00000001ff037424 */ /* 0x000fe400078e00ff */
[----:B------:R-:W-:-:S10]  /*6de0*/  IMAD.MOV.U32 R8, RZ, RZ, RZ ;  /* 0x000000ffff087224 */ /* 0x000fd400078e00ff */
[----:B------:R-:W-:Y:S05]  /*6df0*/  @!P0 BRA `(.L_x_166) ;  /* 0x0000000c00288947 */ /* 0x000fea0003800000 */
[----:B------:R-:W0:Y:S01]  /*6e00*/  LDC R3, c[0x0][0x28c] ;  /* 0x0000a300ff037b82 */ /* 0x000e220000000800 */
[----:B------:R-:W1:Y:S01]  /*6e10*/  S2R R13, SR_CgaCtaId ;  /* 0x00000000000d7919 */ /* 0x000e620000008800 */
[----:B------:R-:W-:Y:S01]  /*6e20*/  ULDC UR5, c[0x0][0x658] ;  /* 0x0001960000057ab9 */ /* 0x000fe20000000800 */
[----:B------:R-:W-:Y:S01]  /*6e30*/  UMOV UR6, 0xffffffff ;  /* 0xffffffff00067882 */ /* 0x000fe20000000000 */
[----:B------:R-:W-:Y:S01]  /*6e40*/  BSSY B0, `(.L_x_166) ;  /* 0x00000c5000007945 */ /* 0x000fe20003800000 */
[----:B------:R-:W-:Y:S01]  /*6e50*/  USHF.L.U32 UR6, UR6, UR5, URZ ;  /* 0x0000000506067299 */ /* 0x000fe2000800063f */
[----:B------:R-:W-:Y:S01]  /*6e60*/  IMAD.MOV.U32 R10, RZ, RZ, 0x1 ;  /* 0x00000001ff0a7424 */ /* 0x000fe200078e00ff */
[----:B------:R-:W-:Y:S01]  /*6e70*/  LOP3.LUT R9, R18, 0x2, RZ, 0xfc, !PT ;  /* 0x0000000212097812 */ /* 0x000fe200078efcff */
[----:B------:R-:W-:Y:S01]  /*6e80*/  IMAD.MOV.U32 R8, RZ, RZ, RZ ;  /* 0x000000ffff087224 */ /* 0x000fe200078e00ff */
[----:B------:R-:W-:Y:S01]  /*6e90*/  ULDC UR4, c[0x0][0x600] ;  /* 0x0001800000047ab9 */ /* 0x000fe20000000800 */
[----:B------:R-:W-:Y:S01]  /*6ea0*/  UMOV UR7, 0x1 ;  /* 0x0000000100077882 */ /* 0x000fe20000000000 */
[----:B------:R-:W-:-:S02]  /*6eb0*/  UIADD3 UR15, UR4, -0x1, URZ ;  /* 0xffffffff040f7890 */ /* 0x000fc4000fffe03f */
[----:B------:R-:W-:Y:S02]  /*6ec0*/  USHF.L.U32 UR17, UR7, UR5, URZ ;  /* 0x0000000507117299 */ /* 0x000fe4000800063f */
[----:B------:R-:W-:Y:S01]  /*6ed0*/  ULOP3.LUT UR16, URZ, UR6, URZ, 0x33, !UPT ;  /* 0x000000063f107292 */ /* 0x000fe2000f8e333f */
[----:B------:R-:W-:Y:S01]  /*6ee0*/  ULDC.64 UR20, c[0x0][0x198] ;  /* 0x0000660000147ab9 */ /* 0x000fe20000000a00 */
[----:B0-----:R-:W-:-:S05]  /*6ef0*/  VIADD R3, R3, 0x3f ;  /* 0x0000003f03037836 */ /* 0x001fca0000000000 */
[----:B------:R-:W-:-:S04]  /*6f00*/  SHF.R.S32.HI R4, RZ, 0x1f, R3 ;  /* 0x0000001fff047819 */ /* 0x000fc80000011403 */
[----:B------:R-:W-:Y:S01]  /*6f10*/  LEA.HI R4, R4, R3, RZ, 0x6 ;  /* 0x0000000304047211 */ /* 0x000fe200078f30ff */
[C---:B-1----:R-:W-:Y:S02]  /*6f20*/  IMAD.SHL.U32 R12, R13.reuse, 0x20, RZ ;  /* 0x000000200d0c7824 */ /* 0x042fe400078e00ff */
[----:B------:R-:W-:Y:S01]  /*6f30*/  IMAD.SHL.U32 R13, R13, 0x800, RZ ;  /* 0x000008000d0d7824 */ /* 0x000fe200078e00ff */
[----:B------:R-:W-:Y:S01]  /*6f40*/  SHF.R.S32.HI R11, RZ, 0x6, R4 ;  /* 0x00000006ff0b7819 */ /* 0x000fe20000011404 */
[----:B------:R-:W-:Y:S01]  /*6f50*/  IMAD.MOV.U32 R3, RZ, RZ, 0x1 ;  /* 0x00000001ff037424 */ /* 0x000fe200078e00ff */
[----:B------:R-:W-:Y:S02]  /*6f60*/  LOP3.LUT R12, R12, 0x60, RZ, 0xc0, !PT ;  /* 0x000000600c0c7812 */ /* 0x000fe400078ec0ff */
[----:B------:R-:W-:Y:S01]  /*6f70*/  LOP3.LUT R13, R13, 0x1800, RZ, 0xc0, !PT ;  /* 0x000018000d0d7812 */ /* 0x000fe200078ec0ff */
[----:B------:R-:W-:-:S07]  /*6f80*/  VIADD R19, R11, 0x1 ;  /* 0x000000010b137836 */ /* 0x000fce0000000000 */
.L_x_177:
[----:B------:R-:W-:-:S03]  /*6f90*/  UMOV UR4, 0xffffffff ;  /* 0xffffffff00047882 */ /* 0x000fc60000000000 */
[----:B------:R-:W-:Y:S05]  /*6fa0*/  BRA.DIV UR4, `(.L_x_167) ;  /* 0x0000000e04807947 */ /* 0x000fea000b800000 */
[----:B------:R-:W-:-:S13]  /*6fb0*/  ELECT P6, URZ, PT ;  /* 0x00000000003f782f */ /* 0x000fda00038c0000 */
.L_x_187:
[----:B------:R-:W0:Y:S01]  /*6fc0*/  LDC R4, c[0x0][0x28c] ;  /* 0x0000a300ff047b82 */ /* 0x000e220000000800 */
[----:B------:R-:W-:Y:S01]  /*6fd0*/  BSSY B1, `(.L_x_168) ;  /* 0x0000038000017945 */ /* 0x000fe20003800000 */
[----:B0-----:R-:W-:-:S13]  /*6fe0*/  ISETP.LT.OR P6, PT, R4, 0x1, !P6 ;  /* 0x000000010400780c */ /* 0x001fda00077c1670 */
[----:B------:R-:W-:Y:S05]  /*6ff0*/  @P6 BRA `(.L_x_169) ;  /* 0x0000000000d46947 */ /* 0x000fea0003800000 */
[----:B------:R-:W-:Y:S02]  /*7000*/  IMAD.SHL.U32 R20, R20, 0x80, RZ ;  /* 0x0000008014147824 */ /* 0x000fe400078e00ff */
[----:B------:R-:W-:Y:S02]  /*7010*/  IMAD R21, R21, 0x80, R12 ;  /* 0x0000008015157824 */ /* 0x000fe400078e020c */
[----:B------:R-:W-:Y:S02]  /*7020*/  IMAD.MOV.U32 R22, RZ, RZ, RZ ;  /* 0x000000ffff167224 */ /* 0x000fe400078e00ff */
[----:B------:R-:W-:Y:S02]  /*7030*/  IMAD.MOV.U32 R4, RZ, RZ, R19 ;  /* 0x000000ffff047224 */ /* 0x000fe400078e0013 */
[----:B------:R-:W-:Y:S02]  /*7040*/  IMAD.MOV.U32 R5, RZ, RZ, R3 ;  /* 0x000000ffff057224 */ /* 0x000fe400078e0003 */
[----:B------:R-:W-:-:S07]  /*7050*/  IMAD.MOV.U32 R6, RZ, RZ, R8 ;  /* 0x000000ffff067224 */ /* 0x000fce00078e0008 */
.L_x_172:
[----:B------:R-:W0:Y:S01]  /*7060*/  S2R R15, SR_CgaCtaId ;  /* 0x00000000000f7919 */ /* 0x000e220000008800 */
[----:B------:R-:W-:Y:S02]  /*7070*/  MOV R14, 0x400 ;  /* 0x00000400000e7802 */ /* 0x000fe40000000f00 */
[----:B------:R-:W-:Y:S02]  /*7080*/  ISETP.NE.AND P1, PT, R0, RZ, PT ;  /* 0x000000ff0000720c */ /* 0x000fe40003f25270 */
[----:B0-----:R-:W-:Y:S02]  /*7090*/  LEA R25, R15, R14, 0x18 ;  /* 0x0000000e0f197211 */ /* 0x001fe400078ec0ff */
[----:B------:R-:W-:-:S09]  /*70a0*/  SHF.L.U32 R14, R5, 0x1f, RZ ;  /* 0x0000001f050e7819 */ /* 0x000fd200000006ff */
[----:B------:R-:W0:Y:S01]  /*70b0*/  @!P1 LDC R15, c[0x0][0x500] ;  /* 0x00014000ff0f9b82 */ /* 0x000e220000000800 */
[----:B------:R-:W-:-:S04]  /*70c0*/  IMAD R23, R6, 0x8, R25 ;  /* 0x0000000806177824 */ /* 0x000fc800078e0219 */
[----:B------:R-:W1:Y:S02]  /*70d0*/  SYNCS.PHASECHK.TRANS64.TRYWAIT P0, [R23+URZ+0x18], R14 ;  /* 0x0000180e170075a7 */ /* 0x000e64000800017f */
[----:B-1----:R-:W-:Y:S05]  /*70e0*/  @!P0 BRA `(.L_x_170) ;  /* 0x0000000c00508947 */ /* 0x002fea0003800000 */
.L_x_188:
[----:B-1----:R-:W-:Y:S01]  /*70f0*/  PRMT R14, R9, 0x9910, RZ ;  /* 0x00009910090e7816 */ /* 0x002fe200000000ff */
[----:B0-----:R0:W-:Y:S03]  /*7100*/  @!P1 SYNCS.ARRIVE.TRANS64 RZ, [R23+URZ], R15 ;  /* 0x0000000f17ff99a7 */ /* 0x0011e6000800003f */
[----:B------:R-:W-:-:S13]  /*7110*/  ISETP.NE.AND P0, PT, R14, 0x2, PT ;  /* 0x000000020e00780c */ /* 0x000fda0003f05270 */
[----:B0-----:R-:W-:Y:S05]  /*7120*/  @P0 BRA `(.L_x_171) ;  /* 0x0000000000040947 */ /* 0x001fea0003800000 */
[----:B------:R-:W-:Y:S01]  /*7130*/  BPT.TRAP 0x1 ;  /* 0x000000040000795c */ /* 0x000fe20000300000 */
.L_x_171:
[C---:B------:R-:W-:Y:S01]  /*7140*/  IMAD R14, R6.reuse, 0x2000, R13 ;  /* 0x00002000060e7824 */ /* 0x040fe200078e020d */
[----:B------:R-:W-:Y:S01]  /*7150*/  R2UR UR9, R23 ;  /* 0x00000000170972ca */ /* 0x000fe200000e0000 */
[--C-:B------:R-:W-:Y:S01]  /*7160*/  IMAD R15, R6, 0x4000, R25.reuse ;  /* 0x00004000060f7824 */ /* 0x100fe200078e0219 */
[----:B------:R-:W-:Y:S01]  /*7170*/  UIADD3 UR4, UP0, UR20, 0xf0, URZ ;  /* 0x000000f014047890 */ /* 0x000fe2000ff1e03f */
[----:B------:R-:W-:Y:S01]  /*7180*/  IMAD R14, R14, 0x2, R25 ;  /* 0x000000020e0e7824 */ /* 0x000fe200078e0219 */
[----:B------:R-:W-:Y:S01]  /*7190*/  R2UR UR11, R20 ;  /* 0x00000000140b72ca */ /* 0x000fe200000e0000 */
[----:B------:R-:W-:Y:S01]  /*71a0*/  VIADD R4, R4, 0xffffffff ;  /* 0xffffffff04047836 */ /* 0x000fe20000000000 */
[----:B------:R-:W-:Y:S01]  /*71b0*/  R2UR UR5, R15 ;  /* 0x000000000f0572ca */ /* 0x000fe200000e0000 */
[----:B------:R-:W-:Y:S01]  /*71c0*/  UIADD3 UR22, UP1, UR20, 0x1f0, URZ ;  /* 0x000001f014167890 */ /* 0x000fe2000ff3e03f */
[----:B------:R-:W-:Y:S01]  /*71d0*/  R2UR UR8, R14 ;  /* 0x000000000e0872ca */ /* 0x000fe200000e0000 */
[----:B------:R-:W-:Y:S01]  /*71e0*/  VIADD R6, R6, 0x1 ;  /* 0x0000000106067836 */ /* 0x000fe20000000000 */
[----:B------:R-:W-:Y:S01]  /*71f0*/  R2UR UR10, R22 ;  /* 0x00000000160a72ca */ /* 0x000fe200000e0000 */
[----:B------:R-:W-:Y:S01]  /*7200*/  UIADD3.X UR23, URZ, UR21, URZ, UP1, !UPT ;  /* 0x000000153f177290 */ /* 0x000fe20008ffe43f */
[----:B------:R-:W-:Y:S01]  /*7210*/  R2UR UR12, R7 ;  /* 0x00000000070c72ca */ /* 0x000fe200000e0000 */
[----:B------:R-:W-:Y:S01]  /*7220*/  UMOV UR6, 0x0 ;  /* 0x0000000000067882 */ /* 0x000fe20000000000 */
[----:B------:R-:W-:Y:S01]  /*7230*/  R2UR UR18, R21 ;  /* 0x00000000151272ca */ /* 0x000fe200000e0000 */
[----:B------:R-:W-:Y:S01]  /*7240*/  UMOV UR7, 0x10000000 ;  /* 0x1000000000077882 */ /* 0x000fe20000000000 */
[----:B------:R-:W-:Y:S01]  /*7250*/  ISETP.GT.AND P1, PT, R4, 0x1, PT ;  /* 0x000000010400780c */ /* 0x000fe20003f24270 */
[----:B------:R-:W-:Y:S01]  /*7260*/  UMOV UR19, 0xf0000 ;  /* 0x000f000000137882 */ /* 0x000fe20000000000 */
[----:B------:R-:W-:Y:S01]  /*7270*/  ISETP.NE.AND P0, PT, R6, 0x3, PT ;  /* 0x000000030600780c */ /* 0x000fe20003f05270 */
[----:B------:R-:W-:Y:S01]  /*7280*/  UIADD3 UR13, UR5, 0x100, URZ ;  /* 0x00000100050d7890 */ /* 0x000fe2000fffe03f */
[----:B------:R-:W-:Y:S01]  /*7290*/  VIADD R22, R22, 0x40 ;  /* 0x0000004016167836 */ /* 0x000fe20000000000 */
[----:B------:R-:W-:Y:S01]  /*72a0*/  UIADD3.X UR5, URZ, UR21, URZ, UP0, !UPT ;  /* 0x000000153f057290 */ /* 0x000fe200087fe43f */
[----:B------:R-:W-:Y:S01]  /*72b0*/  SEL R14, RZ, 0x1, P0 ;  /* 0x00000001ff0e7807 */ /* 0x000fe20000000000 */
[----:B------:R-:W-:Y:S01]  /*72c0*/  UIADD3 UR14, UR8, 0xc100, URZ ;  /* 0x0000c100080e7890 */ /* 0x000fe2000fffe03f */
[----:B------:R-:W-:-:S02]  /*72d0*/  SEL R6, R6, RZ, P0 ;  /* 0x000000ff06067207 */ /* 0x000fc40000000000 */
[----:B------:R-:W-:Y:S01]  /*72e0*/  UMOV UR8, UR13 ;  /* 0x0000000d00087c82 */ /* 0x000fe20008000000 */
[----:B------:R-:W-:-:S03]  /*72f0*/  LOP3.LUT R5, R5, R14, RZ, 0x3c, !PT ;  /* 0x0000000e05057212 */ /* 0x000fc600078e3cff */
[----:B------:R0:W-:Y:S02]  /*7300*/  UTMALDG.3D [UR8], [UR4], desc[UR6] ;  /* 0x00000608040075b4 */ /* 0x0001e40008011000 */
[----:B0-----:R-:W-:Y:S01]  /*7310*/  UMOV UR8, UR14 ;  /* 0x0000000e00087c82 */ /* 0x001fe20008000000 */
[----:B------:R-:W-:Y:S02]  /*7320*/  UMOV UR11, UR18 ;  /* 0x00000012000b7c82 */ /* 0x000fe40008000000 */
[----:B------:R0:W-:Y:S02]  /*7330*/  UTMALDG.3D.MULTICAST [UR8], [UR22], UR19, desc[UR6] ;  /* 0x00000608160073b4 */ /* 0x0001e40008011813 */
[----:B0-----:R-:W-:Y:S05]  /*7340*/  @P1 BRA `(.L_x_172) ;  /* 0xfffffffc00441947 */ /* 0x001fea000383ffff */
.L_x_169:
[----:B------:R-:W-:Y:S05]  /*7350*/  BSYNC B1 ;  /* 0x0000000000017941 */ /* 0x000fea0003800000 */
.L_x_168:
[----:B------:R-:W-:Y:S01]  /*7360*/  LOP3.LUT P1, RZ, R10, 0xff, RZ, 0xc0, !PT ;  /* 0x000000ff0aff7812 */ /* 0x000fe2000782c0ff */
[C---:B------:R-:W-:Y:S01]  /*7370*/  IMAD.IADD R7, R11.reuse, 0x1, R8 ;  /* 0x000000010b077824 */ /* 0x040fe200078e0208 */
[----:B------:R-:W-:Y:S01]  /*7380*/  ULDC.64 UR4, c[0x0][0x650] ;  /* 0x0001940000047ab9 */ /* 0x000fe20000000a00 */
[----:B------:R-:W-:Y:S01]  /*7390*/  ISETP.GE.U32.AND P2, PT, R11, 0x3, PT ;  /* 0x000000030b00780c */ /* 0x000fe20003f46070 */
[----:B------:R-:W-:Y:S01]  /*73a0*/  BSSY B1, `(.L_x_173) ;  /* 0x000006c000017945 */ /* 0x000fe20003800000 */
[----:B------:R-:W-:Y:S01]  /*73b0*/  IMAD.MOV.U32 R20, RZ, RZ, -0x1 ;  /* 0xffffffffff147424 */ /* 0x000fe200078e00ff */
[----:B------:R-:W-:Y:S01]  /*73c0*/  ISETP.GT.U32.AND P0, PT, R7, 0x2, PT ;  /* 0x000000020700780c */ /* 0x000fe20003f04070 */
[----:B------:R-:W-:Y:S01]  /*73d0*/  IMAD.MOV.U32 R21, RZ, RZ, -0x1 ;  /* 0xffffffffff157424 */ /* 0x000fe200078e00ff */
[----:B------:R-:W-:Y:S02]  /*73e0*/  PRMT R10, RZ, 0x7610, R10 ;  /* 0x00007610ff0a7816 */ /* 0x000fe4000000000a */
[----:B------:R-:W-:-:S03]  /*73f0*/  ISETP.LT.U32.AND P0, PT, R11, 0x3, P0 ;  /* 0x000000030b00780c */ /* 0x000fc60000701070 */
[----:B------:R-:W0:Y:S01]  /*7400*/  @P1 S2R R5, SR_CgaCtaId ;  /* 0x0000000000051919 */ /* 0x000e220000008800 */
[----:B------:R-:W-:-:S04]  /*7410*/  @P1 MOV R4, 0x400 ;  /* 0x0000040000041802 */ /* 0x000fc80000000f00 */
[----:B0-----:R-:W-:Y:S01]  /*7420*/  @P1 LEA R6, R5, R4, 0x18 ;  /* 0x0000000405061211 */ /* 0x001fe200078ec0ff */
[----:B------:R-:W-:Y:S01]  /*7430*/  IMAD.WIDE.U32 R4, R7, -0x55555555, RZ ;  /* 0xaaaaaaab07047825 */ /* 0x000fe200078e00ff */
[----:B------:R-:W-:Y:S02]  /*7440*/  SEL R4, RZ, 0x1, !P0 ;  /* 0x00000001ff047807 */ /* 0x000fe40004000000 */
[----:B------:R0:W-:Y:S01]  /*7450*/  @P1 SYNCS.ARRIVE.TRANS64.A1T0 RZ, [R6+URZ+0x48], RZ ;  /* 0x000048ff06ff19a7 */ /* 0x0001e2000810003f */
[----:B------:R-:W-:Y:S02]  /*7460*/  IADD3 R16, P1, R16, UR36, RZ ;  /* 0x0000002410107c10 */ /* 0x000fe4000ff3e0ff */
[----:B------:R-:W-:Y:S02]  /*7470*/  LOP3.LUT R3, R3, R4, RZ, 0x3c, !PT ;  /* 0x0000000403037212 */ /* 0x000fe400078e3cff */
[----:B------:R-:W-:Y:S02]  /*7480*/  IADD3.X R17, R17, UR42, RZ, P1, !PT ;  /* 0x0000002a11117c10 */ /* 0x000fe40008ffe4ff */
[----:B------:R-:W-:-:S02]  /*7490*/  ISETP.GE.U32.AND P0, PT, R16, UR4, PT ;  /* 0x0000000410007c0c */ /* 0x000fc4000bf06070 */
[----:B0-----:R-:W-:Y:S02]  /*74a0*/  SHF.R.U32.HI R6, RZ, 0x1, R5 ;  /* 0x00000001ff067819 */ /* 0x001fe40000011605 */
[----:B------:R-:W-:Y:S02]  /*74b0*/  ISETP.GE.U32.AND.EX P0, PT, R17, UR5, PT, P0 ;  /* 0x0000000511007c0c */ /* 0x000fe4000bf06100 */
[----:B------:R-:W-:Y:S01]  /*74c0*/  @P2 LOP3.LUT R3, R3, 0x1, R6, 0x78, !PT ;  /* 0x0000000103032812 */ /* 0x000fe200078e7806 */
[----:B------:R-:W-:Y:S01]  /*74d0*/  IMAD R8, R6, -0x3, R7 ;  /* 0xfffffffd06087824 */ /* 0x000fe200078e0207 */
[----:B------:R-:W-:Y:S01]  /*74e0*/  PRMT R4, RZ, 0x7610, R4 ;  /* 0x00007610ff047816 */ /* 0x000fe20000000004 */
[----:B------:R-:W-:-:S08]  /*74f0*/  IMAD.MOV.U32 R7, RZ, RZ, -0x1 ;  /* 0xffffffffff077424 */ /* 0x000fd000078e00ff */
[----:B------:R-:W-:Y:S05]  /*7500*/  @P0 BRA `(.L_x_174) ;  /* 0x0000000400540947 */ /* 0x000fea0003800000 */
[----:B------:R-:W0:Y:S01]  /*7510*/  S2R R15, SR_CTAID.X ;  /* 0x00000000000f7919 */ /* 0x000e220000002500 */
[----:B------:R-:W-:Y:S01]  /*7520*/  ULDC.64 UR4, c[0x0][0x628] ;  /* 0x00018a0000047ab9 */ /* 0x000fe20000000a00 */
[----:B------:R-:W-:Y:S01]  /*7530*/  ULDC UR7, c[0x0][0x630] ;  /* 0x00018c0000077ab9 */ /* 0x000fe20000000800 */
[----:B------:R-:W-:Y:S01]  /*7540*/  ISETP.NE.U32.AND P0, PT, RZ, UR4, PT ;  /* 0x00000004ff007c0c */ /* 0x000fe2000bf05070 */
[----:B------:R-:W1:Y:S01]  /*7550*/  S2R R20, SR_CTAID.Y ;  /* 0x0000000000147919 */ /* 0x000e620000002600 */
[----:B------:R-:W-:Y:S01]  /*7560*/  ULDC UR8, c[0x0][0x150] ;  /* 0x0000540000087ab9 */ /* 0x000fe20000000800 */
[----:B------:R-:W-:Y:S01]  /*7570*/  IMAD.MOV.U32 R4, RZ, RZ, R16 ;  /* 0x000000ffff047224 */ /* 0x000fe200078e0010 */
[----:B------:R-:W-:Y:S01]  /*7580*/  ISETP.NE.AND.EX P0, PT, RZ, UR5, PT, P0 ;  /* 0x00000005ff007c0c */ /* 0x000fe2000bf05300 */
[----:B------:R-:W-:Y:S01]  /*7590*/  IMAD.MOV.U32 R5, RZ, RZ, R17 ;  /* 0x000000ffff057224 */ /* 0x000fe200078e0011 */
[----:B0-----:R-:W-:-:S11]  /*75a0*/  I2FP.F32.U32 R22, R15 ;  /* 0x0000000f00167245 */ /* 0x001fd60000201000 */
[----:B------:R-:W-:Y:S05]  /*75b0*/  @!P0 BRA `(.L_x_175) ;  /* 0x0000000000288947 */ /* 0x000fea0003800000 */
[----:B------:R-:W-:Y:S02]  /*75c0*/  ULDC UR6, c[0x0][0x634] ;  /* 0x00018d0000067ab9 */ /* 0x000fe40000000800 */
[----:B------:R-:W-:-:S05]  /*75d0*/  IADD3 R5, P0, R16, UR6, RZ ;  /* 0x0000000610057c10 */ /* 0x000fca000ff1e0ff */
[----:B------:R-:W-:-:S04]  /*75e0*/  IMAD.X R21, RZ, RZ, R17, P0 ;  /* 0x000000ffff157224 */ /* 0x000fc800000e0611 */
[----:B------:R-:W-:-:S04]  /*75f0*/  IMAD.WIDE.U32 R6, R21, UR4, RZ ;  /* 0x0000000415067c25 */ /* 0x000fc8000f8e00ff */
[----:B------:R-:W-:-:S04]  /*7600*/  IMAD.WIDE.U32 R6, P0, R5, UR5, R6 ;  /* 0x0000000505067c25 */ /* 0x000fc8000f800006 */
[----:B------:R-:W-:-:S04]  /*7610*/  IMAD.WIDE.U32 R4, R5, UR4, RZ ;  /* 0x0000000405047c25 */ /* 0x000fc8000f8e00ff */
[----:B------:R-:W-:Y:S01]  /*7620*/  IMAD.MOV.U32 R4, RZ, RZ, R7 ;  /* 0x000000ffff047224 */ /* 0x000fe200078e0007 */
[----:B------:R-:W-:Y:S01]  /*7630*/  IADD3 RZ, P1, R5, R6, RZ ;  /* 0x0000000605ff7210 */ /* 0x000fe20007f3e0ff */
[----:B------:R-:W-:-:S04]  /*7640*/  IMAD.X R5, RZ, RZ, RZ, P0 ;  /* 0x000000ffff057224 */ /* 0x000fc800000e06ff */
[----:B------:R-:W-:-:S08]  /*7650*/  IMAD.WIDE.U32.X R4, R21, UR5, R4, P1 ;  /* 0x0000000515047c25 */ /* 0x000fd000088e0404 */
.L_x_175:
[--C-:B------:R-:W-:Y:S01]  /*7660*/  SHF.R.U64 R14, R4, UR7, R5.reuse ;  /* 0x00000007040e7c19 */ /* 0x100fe20008001205 */
[----:B------:R-:W-:Y:S01]  /*7670*/  FMUL R22, R22, UR8 ;  /* 0x0000000816167c20 */ /* 0x000fe20008400000 */
[----:B------:R-:W-:Y:S01]  /*7680*/  SHF.R.U32.HI R4, RZ, UR7, R5 ;  /* 0x00000007ff047c19 */ /* 0x000fe20008011605 */
[----:B------:R-:W0:Y:S01]  /*7690*/  LDC R6, c[0x0][0x144] ;  /* 0x00005100ff067b82 */ /* 0x000e220000000800 */
[----:B------:R-:W-:Y:S01]  /*76a0*/  IADD3 R5, P0, RZ, -R14, RZ ;  /* 0x8000000eff057210 */ /* 0x000fe20007f1e0ff */
[----:B------:R-:W-:Y:S01]  /*76b0*/  ULDC UR6, c[0x0][0x154] ;  /* 0x0000550000067ab9 */ /* 0x000fe20000000800 */
[----:B-1----:R-:W-:Y:S01]  /*76c0*/  I2FP.F32.U32 R7, R20 ;  /* 0x0000001400077245 */ /* 0x002fe20000201000 */
[----:B------:R-:W1:Y:S01]  /*76d0*/  F2I.U32.TRUNC.NTZ R22, R22 ;  /* 0x0000001600167305 */ /* 0x000e62000020f000 */
[----:B------:R-:W-:Y:S01]  /*76e0*/  ULDC.64 UR4, c[0x0][0x620] ;  /* 0x0001880000047ab9 */ /* 0x000fe20000000a00 */
[----:B------:R-:W-:Y:S01]  /*76f0*/  IMAD.X R4, RZ, RZ, ~R4, P0 ;  /* 0x000000ffff047224 */ /* 0x000fe200000e0e04 */
[----:B------:R-:W-:Y:S01]  /*7700*/  ISETP.NE.AND P2, PT, R2, 0x1, PT ;  /* 0x000000010200780c */ /* 0x000fe20003f45270 */
[----:B------:R-:W-:Y:S01]  /*7710*/  FMUL R23, R7, UR6 ;  /* 0x0000000607177c20 */ /* 0x000fe20008400000 */
[----:B------:R-:W2:Y:S01]  /*7720*/  LDC R25, c[0x0][0x148] ;  /* 0x00005200ff197b82 */ /* 0x000ea20000000800 */
[----:B------:R-:W-:Y:S01]  /*7730*/  IMAD R4, R4, UR4, RZ ;  /* 0x0000000404047c24 */ /* 0x000fe2000f8e02ff */
[----:B------:R-:W-:-:S02]  /*7740*/  ULDC.64 UR6, c[0x0][0x640] ;  /* 0x0001900000067ab9 */ /* 0x000fc40000000a00 */
[----:B------:R-:W-:Y:S01]  /*7750*/  ISETP.NE.U32.AND P0, PT, RZ, UR6, PT ;  /* 0x00000006ff007c0c */ /* 0x000fe2000bf05070 */
[----:B------:R-:W3:Y:S01]  /*7760*/  F2I.U32.TRUNC.NTZ R23, R23 ;  /* 0x0000001700177305 */ /* 0x000ee2000020f000 */
[C---:B------:R-:W-:Y:S02]  /*7770*/  IMAD R7, R5.reuse, UR5, R4 ;  /* 0x0000000505077c24 */ /* 0x040fe4000f8e0204 */
[----:B------:R-:W-:Y:S01]  /*7780*/  IMAD.WIDE.U32 R4, R5, UR4, R16 ;  /* 0x0000000405047c25 */ /* 0x000fe2000f8e0010 */
[----:B------:R-:W-:Y:S01]  /*7790*/  ULDC UR4, c[0x0][0x618] ;  /* 0x0001860000047ab9 */ /* 0x000fe20000000800 */
[----:B------:R-:W-:Y:S02]  /*77a0*/  ISETP.NE.AND.EX P0, PT, RZ, UR7, PT, P0 ;  /* 0x00000007ff007c0c */ /* 0x000fe4000bf05300 */
[----:B------:R-:W-:Y:S02]  /*77b0*/  IMAD.IADD R5, R5, 0x1, R7 ;  /* 0x0000000105057824 */ /* 0x000fe400078e0207 */
[----:B-1----:R-:W-:-:S03]  /*77c0*/  IMAD.MOV R22, RZ, RZ, -R22 ;  /* 0x000000ffff167224 */ /* 0x002fc600078e0a16 */
[----:B------:R-:W-:Y:S01]  /*77d0*/  SHF.R.U64 R21, R4, UR4, R5 ;  /* 0x0000000404157c19 */ /* 0x000fe20008001205 */
[----:B0-----:R-:W-:Y:S01]  /*77e0*/  IMAD R15, R6, R22, R15 ;  /* 0x00000016060f7224 */ /* 0x001fe200078e020f */
[----:B------:R-:W-:Y:S01]  /*77f0*/  SHF.R.U32.HI R4, RZ, UR4, R5 ;  /* 0x00000004ff047c19 */ /* 0x000fe20008011605 */
[----:B------:R-:W-:Y:S01]  /*7800*/  ULDC UR4, c[0x0][0x608] ;  /* 0x0001820000047ab9 */ /* 0x000fe20000000800 */
[----:B---3--:R-:W-:Y:S02]  /*7810*/  IMAD.MOV R6, RZ, RZ, -R23 ;  /* 0x000000ffff067224 */ /* 0x008fe400078e0a17 */
[--C-:B------:R-:W-:Y:S02]  /*7820*/  SHF.R.U64 R22, R21, UR4, R4.reuse ;  /* 0x0000000415167c19 */ /* 0x100fe40008001204 */
[----:B------:R-:W-:Y:S01]  /*7830*/  SHF.R.U32.HI R5, RZ, UR4, R4 ;  /* 0x00000004ff057c19 */ /* 0x000fe20008011604 */
[----:B------:R-:W-:Y:S01]  /*7840*/  ULDC UR4, c[0x0][0x658] ;  /* 0x0001960000047ab9 */ /* 0x000fe20000000800 */
[----:B--2---:R-:W-:-:S02]  /*7850*/  @P2 IMAD R15, R25, R6, R20 ;  /* 0x00000006190f2224 */ /* 0x004fc400078e0214 */
[--C-:B------:R-:W-:Y:S02]  /*7860*/  SHF.R.U64 R20, R22, UR4, R5.reuse ;  /* 0x0000000416147c19 */ /* 0x100fe40008001205 */
[----:B------:R-:W-:-:S03]  /*7870*/  SHF.R.U32.HI R23, RZ, UR4, R5 ;  /* 0x00000004ff177c19 */ /* 0x000fc60008011605 */
[----:B------:R-:W-:Y:S02]  /*7880*/  IMAD.MOV.U32 R6, RZ, RZ, R20 ;  /* 0x000000ffff067224 */ /* 0x000fe400078e0014 */
[----:B------:R-:W-:Y:S01]  /*7890*/  IMAD.MOV.U32 R5, RZ, RZ, R23 ;  /* 0x000000ffff057224 */ /* 0x000fe200078e0017 */
[----:B------:R-:W-:Y:S06]  /*78a0*/  @!P0 BRA `(.L_x_176) ;  /* 0x00000000002c8947 */ /* 0x000fec0003800000 */
        /* <DEDUP_REMOVED lines=9> */
[----:B------:R-:W-:-:S04]  /*7940*/  IMAD.WIDE.U32.X R4, R23, UR7, R4, P1 ;  /* 0x0000000717047c25 */ /* 0x000fc800088e0404 */
[----:B------:R-:W-:-:S07]  /*7950*/  IMAD.MOV.U32 R6, RZ, RZ, R4 ;  /* 0x000000ffff067224 */ /* 0x000fce00078e0004 */
.L_x_176:
[----:B------:R-:W-:Y:S01]  /*7960*/  ULDC UR4, c[0x0][0x648] ;  /* 0x0001920000047ab9 */ /* 0x000fe20000000800 */
[----:B------:R-:W-:Y:S01]  /*7970*/  LOP3.LUT R4, R22, UR16, RZ, 0xc0, !PT ;  /* 0x0000001016047c12 */ /* 0x000fe2000f8ec0ff */
[----:B------:R-:W-:Y:S01]  /*7980*/  ULDC UR5, c[0x0][0x610] ;  /* 0x0001840000057ab9 */ /* 0x000fe20000000800 */
[----:B------:R-:W-:Y:S01]  /*7990*/  SHF.R.U64 R5, R6, UR4, R5 ;  /* 0x0000000406057c19 */ /* 0x000fe20008001205 */
[----:B------:R-:W-:Y:S01]  /*79a0*/  ULDC UR4, c[0x0][0x638] ;  /* 0x00018e0000047ab9 */ /* 0x000fe20000000800 */
[----:B------:R-:W-:-:S03]  /*79b0*/  LOP3.LUT R21, R21, UR15, RZ, 0xc0, !PT ;  /* 0x0000000f15157c12 */ /* 0x000fc6000f8ec0ff */
[----:B------:R-:W-:Y:S02]  /*79c0*/  IMAD.MOV R7, RZ, RZ, -R5 ;  /* 0x000000ffff077224 */ /* 0x000fe400078e0a05 */
[----:B------:R-:W-:Y:S02]  /*79d0*/  IMAD R4, R5, UR17, R4 ;  /* 0x0000001105047c24 */ /* 0x000fe4000f8e0204 */
[----:B------:R-:W-:Y:S01]  /*79e0*/  IMAD R20, R7, UR4, R20 ;  /* 0x0000000407147c24 */ /* 0x000fe2000f8e0214 */
[----:B------:R-:W-:Y:S01]  /*79f0*/  ULDC UR4, c[0x0][0x600] ;  /* 0x0001800000047ab9 */ /* 0x000fe20000000800 */
[----:B------:R-:W-:Y:S02]  /*7a00*/  IMAD R15, R4, UR5, R15 ;  /* 0x00000005040f7c24 */ /* 0x000fe4000f8e020f */
[----:B------:R-:W-:Y:S02]  /*7a10*/  IMAD R20, R20, UR4, R21 ;  /* 0x0000000414147c24 */ /* 0x000fe4000f8e0215 */
[----:B------:R-:W-:-:S02]  /*7a20*/  IMAD.MOV.U32 R4, RZ, RZ, 0x1 ;  /* 0x00000001ff047424 */ /* 0x000fc400078e00ff */
[----:B------:R-:W-:Y:S01]  /*7a30*/  IMAD.MOV.U32 R7, RZ, RZ, R14 ;  /* 0x000000ffff077224 */ /* 0x000fe200078e000e */
[----:B------:R-:W-:Y:S02]  /*7a40*/  SEL R21, R20, R15, !P2 ;  /* 0x0000000f14157207 */ /* 0x000fe40005000000 */
[----:B------:R-:W-:-:S07]  /*7a50*/  SEL R20, R15, R20, !P2 ;  /* 0x000000140f147207 */ /* 0x000fce0005000000 */
.L_x_174:
[----:B------:R-:W-:Y:S05]  /*7a60*/  BSYNC B1 ;  /* 0x0000000000017941 */ /* 0x000fea0003800000 */
.L_x_173:
[----:B------:R-:W-:-:S13]  /*7a70*/  LOP3.LUT P0, RZ, R4, 0xff, RZ, 0xc0, !PT ;  /* 0x000000ff04ff7812 */ /* 0x000fda000780c0ff */
[----:B------:R-:W-:Y:S05]  /*7a80*/  @P0 BRA `(.L_x_177) ;  /* 0xfffffff400400947 */ /* 0x000fea000383ffff */
[----:B------:R-:W-:Y:S05]  /*7a90*/  BSYNC B0 ;  /* 0x0000000000007941 */ /* 0x000fea0003800000 */
.L_x_166:
[----:B------:R-:W-:-:S03]  /*7aa0*/  UMOV UR4, 0xffffffff ;  /* 0xffffffff00047882 */ /* 0x000fc60000000000 */
[----:B------:R-:W-:Y:S05]  /*7ab0*/  BRA.DIV UR4, `(.L_x_178) ;  /* 0x0000000204f07947 */ /* 0x000fea000b800000 */
[----:B------:R-:W-:-:S13]  /*7ac0*/  ELECT P6, URZ, PT ;  /* 0x00000000003f782f */ /* 0x000fda00038c0000 */
.L_x_191:
[----:B------:R-:W-:Y:S04]  /*7ad0*/  BSSY B0, `(.L_x_179) ;  /* 0x0000022000007945 */ /* 0x000fe80003800000 */
[----:B------:R-:W-:Y:S05]  /*7ae0*/  @!P6 BRA `(.L_x_180) ;  /* 0x000000000080e947 */ /* 0x000fea0003800000 */
[----:B------:R-:W-:-:S04]  /*7af0*/  LOP3.LUT R18, R18, 0x2, RZ, 0xfc, !PT ;  /* 0x0000000212127812 */ /* 0x000fc800078efcff */
[----:B------:R-:W-:-:S13]  /*7b00*/  ISETP.NE.AND P0, PT, R18, 0x3, PT ;  /* 0x000000031200780c */ /* 0x000fda0003f05270 */
[----:B------:R-:W-:Y:S05]  /*7b10*/  @!P0 BRA `(.L_x_181) ;  /* 0x0000000000048947 */ /* 0x000fea0003800000 */
[----:B------:R-:W-:Y:S01]  /*7b20*/  BPT.TRAP 0x1 ;  /* 0x000000040000795c */ /* 0x000fe20000300000 */
.L_x_181:
[----:B------:R-:W0:Y:S01]  /*7b30*/  S2R R5, SR_CgaCtaId ;  /* 0x0000000000057919 */ /* 0x000e220000008800 */
[----:B------:R-:W-:Y:S02]  /*7b40*/  MOV R0, 0x400 ;  /* 0x0000040000007802 */ /* 0x000fe40000000f00 */
[----:B------:R-:W-:Y:S02]  /*7b50*/  SHF.L.U32 R2, R3, 0x1f, RZ ;  /* 0x0000001f03027819 */ /* 0x000fe400000006ff */
[----:B0-----:R-:W-:-:S05]  /*7b60*/  LEA R5, R5, R0, 0x18 ;  /* 0x0000000005057211 */ /* 0x001fca00078ec0ff */
[----:B------:R-:W-:-:S04]  /*7b70*/  VIADD R5, R5, 0x18 ;  /* 0x0000001805057836 */ /* 0x000fc80000000000 */
[C---:B------:R-:W-:Y:S02]  /*7b80*/  IMAD R7, R8.reuse, 0x8, R5 ;  /* 0x0000000808077824 */ /* 0x040fe400078e0205 */
[----:B------:R-:W-:Y:S02]  /*7b90*/  VIADD R8, R8, 0x1 ;  /* 0x0000000108087836 */ /* 0x000fe40000000000 */
[----:B------:R-:W0:Y:S03]  /*7ba0*/  SYNCS.PHASECHK.TRANS64.TRYWAIT P0, [R7+URZ], R2 ;  /* 0x00000002070075a7 */ /* 0x000e26000800017f */
[----:B------:R-:W-:-:S04]  /*7bb0*/  ISETP.NE.AND P1, PT, R8, 0x3, PT ;  /* 0x000000030800780c */ /* 0x000fc80003f25270 */
[----:B------:R-:W-:Y:S02]  /*7bc0*/  SEL R0, RZ, 0x1, P1 ;  /* 0x00000001ff007807 */ /* 0x000fe40000800000 */
[----:B------:R-:W-:Y:S02]  /*7bd0*/  SEL R8, R8, RZ, P1 ;  /* 0x000000ff08087207 */ /* 0x000fe40000800000 */
[----:B------:R-:W-:-:S03]  /*7be0*/  LOP3.LUT R9, R3, R0, RZ, 0x3c, !PT ;  /* 0x0000000003097212 */ /* 0x000fc600078e3cff */
[----:B------:R-:W-:Y:S01]  /*7bf0*/  IMAD R4, R8, 0x8, R5 ;  /* 0x0000000808047824 */ /* 0x000fe200078e0205 */
[----:B------:R-:W-:Y:S01]  /*7c00*/  SHF.L.U32 R3, R9, 0x1f, RZ ;  /* 0x0000001f09037819 */ /* 0x000fe200000006ff */
[----:B0-----:R-:W-:Y:S06]  /*7c10*/  @!P0 BRA `(.L_x_182) ;  /* 0x0000000000b88947 */ /* 0x001fec0003800000 */
.L_x_192:
[----:B------:R-:W1:Y:S01]  /*7c20*/  SYNCS.PHASECHK.TRANS64.TRYWAIT P0, [R4+URZ], R3 ;  /* 0x00000003040075a7 */ /* 0x000e62000800017f */
[----:B------:R-:W-:-:S05]  /*7c30*/  VIADD R0, R8, 0x1 ;  /* 0x0000000108007836 */ /* 0x000fca0000000000 */
[----:B------:R-:W-:-:S04]  /*7c40*/  ISETP.NE.AND P1, PT, R0, 0x3, PT ;  /* 0x000000030000780c */ /* 0x000fc80003f25270 */
[----:B0-----:R-:W-:Y:S02]  /*7c50*/  SEL R2, RZ, 0x1, P1 ;  /* 0x00000001ff027807 */ /* 0x001fe40000800000 */
[----:B------:R-:W-:Y:S02]  /*7c60*/  SEL R0, R0, RZ, P1 ;  /* 0x000000ff00007207 */ /* 0x000fe40000800000 */
[----:B------:R-:W-:Y:S01]  /*7c70*/  LOP3.LUT R2, R9, R2, RZ, 0x3c, !PT ;  /* 0x0000000209027212 */ /* 0x000fe200078e3cff */
[----:B-1----:R-:W-:Y:S06]  /*7c80*/  @!P0 BRA `(.L_x_183) ;  /* 0x0000000000b08947 */ /* 0x002fec0003800000 */
.L_x_193:
[----:B------:R-:W-:Y:S01]  /*7c90*/  IMAD R5, R0, 0x8, R5 ;  /* 0x0000000800057824 */ /* 0x000fe200078e0205 */
[----:B------:R-:W-:-:S07]  /*7ca0*/  SHF.L.U32 R0, R2, 0x1f, RZ ;  /* 0x0000001f02007819 */ /* 0x000fce00000006ff */
.L_x_184:
[----:B-1----:R1:W2:Y:S02]  /*7cb0*/  SYNCS.PHASECHK.TRANS64.TRYWAIT P0, [R5+URZ], R0 ;  /* 0x00000000050075a7 */ /* 0x0022a4000800017f */
[----:B--2---:R-:W-:Y:S05]  /*7cc0*/  @!P0 NANOSLEEP.SYNCS 0x989680 ;  /* 0x009896800000895d */ /* 0x004fea0003900000 */
[----:B------:R-:W2:Y:S02]  /*7cd0*/  @!P0 SYNCS.PHASECHK.TRANS64 P0, [R5+URZ], R0 ;  /* 0x00000000050085a7 */ /* 0x000ea4000800007f */
[----:B--2---:R-:W-:Y:S05]  /*7ce0*/  @!P0 BRA `(.L_x_184) ;  /* 0xfffffffc00f08947 */ /* 0x004fea000383ffff */
.L_x_180:
[----:B------:R-:W-:Y:S05]  /*7cf0*/  BSYNC B0 ;  /* 0x0000000000007941 */ /* 0x000fea0003800000 */
.L_x_179:
[----:B------:R-:W-:Y:S05]  /*7d00*/  EXIT ;  /* 0x000000000000794d */ /* 0x000fea0003800000 */
.L_x_21:
[----:B-1----:R1:W2:Y:S02]  /*7d10*/  SYNCS.PHASECHK.TRANS64.TRYWAIT P1, [R3+URZ], R0 ;  /* 0x00000000030075a7 */ /* 0x0022a4000802017f */
[----:B--2---:R-:W-:Y:S05]  /*7d20*/  @!P1 NANOSLEEP.SYNCS 0x989680 ;  /* 0x009896800000995d */ /* 0x004fea0003900000 */
[----:B------:R-:W2:Y:S02]  /*7d30*/  @!P1 SYNCS.PHASECHK.TRANS64 P1, [R3+URZ], R0 ;  /* 0x00000000030095a7 */ /* 0x000ea4000802007f */
[----:B--2---:R-:W-:Y:S05]  /*7d40*/  @!P1 BRA `(.L_x_21) ;  /* 0xfffffffc00f09947 */ /* 0x004fea000383ffff */
[----:B------:R-:W-:Y:S05]  /*7d50*/  BRA `(.L_x_20) ;  /* 0xffffff9800947947 */ /* 0x000fea000383ffff */
.L_x_26:
[----:B-1----:R1:W2:Y:S02]  /*7d60*/  SYNCS.PHASECHK.TRANS64.TRYWAIT P1, [R5+URZ], R4 ;  /* 0x00000004050075a7 */ /* 0x0022a4000802017f */
[----:B--2---:R-:W-:Y:S05]  /*7d70*/  @!P1 NANOSLEEP.SYNCS 0x989680 ;  /* 0x009896800000995d */ /* 0x004fea0003900000 */
[----:B------:R-:W2:Y:S02]  /*7d80*/  @!P1 SYNCS.PHASECHK.TRANS64 P1, [R5+URZ], R4 ;  /* 0x00000004050095a7 */ /* 0x000ea4000802007f */
[----:B--2---:R-:W-:Y:S05]  /*7d90*/  @!P1 BRA `(.L_x_26) ;  /* 0xfffffffc00f09947 */ /* 0x004fea000383ffff */
[----:B------:R-:W-:Y:S05]  /*7da0*/  BRA `(.L_x_25) ;  /* 0xffffff9c00707947 */ /* 0x000fea000383ffff */
.L_x_167:
[----:B------:R-:W-:Y:S01]  /*7db0*/  BSSY B1, `(.L_x_185) ;  /* 0x0000006000017945 */ /* 0x000fe20003800000 */
[----:B------:R-:W-:-:S07]  /*7dc0*/  IMAD.MOV.U32 R15, RZ, RZ, -0x1 ;  /* 0xffffffffff0f7424 */ /* 0x000fce00078e00ff */
[----:B------:R-:W-:Y:S05]  /*7dd0*/  WARPSYNC.COLLECTIVE R15, `(.L_x_186) ;  /* 0x000000000f0c7348 */ /* 0x000fea0003c00000 */
[----:B------:R-:W-:Y:S02]  /*7de0*/  ELECT P6, UR62, PT ;  /* 0x00000000003e782f */ /* 0x000fe400038c0000 */
[----:B------:R-:W-:Y:S01]  /*7df0*/  MOV R14, UR62 ;  /* 0x0000003e000e7c02 */ /* 0x000fe20008000f00 */
[----:B------:R-:W-:Y:S10]  /*7e00*/  ENDCOLLECTIVE ;  /* 0x000000000000791b */ /* 0x000ff40003800000 */
.L_x_186:
[----:B------:R-:W-:Y:S05]  /*7e10*/  BSYNC B1 ;  /* 0x0000000000017941 */ /* 0x000fea0003800000 */
.L_x_185:
[----:B------:R-:W-:Y:S05]  /*7e20*/  BRA `(.L_x_187) ;  /* 0xfffffff000647947 */ /* 0x000fea000383ffff */
.L_x_170:
[----:B-1----:R1:W2:Y:S02]  /*7e30*/  SYNCS.PHASECHK.TRANS64.TRYWAIT P0, [R23+URZ+0x18], R14 ;  /* 0x0000180e170075a7 */ /* 0x0022a4000800017f */
[----:B--2---:R-:W-:Y:S05]  /*7e40*/  @!P0 NANOSLEEP.SYNCS 0x989680 ;  /* 0x009896800000895d */ /* 0x004fea0003900000 */
[----:B------:R-:W2:Y:S02]  /*7e50*/  @!P0 SYNCS.PHASECHK.TRANS64 P0, [R23+URZ+0x18], R14 ;  /* 0x0000180e170085a7 */ /* 0x000ea4000800007f */
[----:B--2---:R-:W-:Y:S05]  /*7e60*/  @!P0 BRA `(.L_x_170) ;  /* 0xfffffffc00f08947 */ /* 0x004fea000383ffff */
[----:B------:R-:W-:Y:S05]  /*7e70*/  BRA `(.L_x_188) ;  /* 0xfffffff0009c7947 */ /* 0x000fea000383ffff */
.L_x_178:
[----:B------:R-:W-:Y:S01]  /*7e80*/  BSSY B0, `(.L_x_189) ;  /* 0x0000006000007945 */ /* 0x000fe20003800000 */
[----:B------:R-:W-:-:S07]  /*7e90*/  IMAD.MOV.U32 R15, RZ, RZ, -0x1 ;  /* 0xffffffffff0f7424 */ /* 0x000fce00078e00ff */
[----:B------:R-:W-:Y:S05]  /*7ea0*/  WARPSYNC.COLLECTIVE R15, `(.L_x_190) ;  /* 0x000000000f0c7348 */ /* 0x000fea0003c00000 */
[----:B------:R-:W-:Y:S02]  /*7eb0*/  ELECT P6, UR62, PT ;  /* 0x00000000003e782f */ /* 0x000fe400038c0000 */
[----:B------:R-:W-:Y:S01]  /*7ec0*/  MOV R14, UR62 ;  /* 0x0000003e000e7c02 */ /* 0x000fe20008000f00 */
[----:B------:R-:W-:Y:S10]  /*7ed0*/  ENDCOLLECTIVE ;  /* 0x000000000000791b */ /* 0x000ff40003800000 */
.L_x_190:
[----:B------:R-:W-:Y:S05]  /*7ee0*/  BSYNC B0 ;  /* 0x0000000000007941 */ /* 0x000fea0003800000 */
.L_x_189:
[----:B------:R-:W-:Y:S05]  /*7ef0*/  BRA `(.L_x_191) ;  /* 0xfffffff800f47947 */ /* 0x000fea000383ffff */
.L_x_182:
[----:B0-----:R0:W1:Y:S02]  /*7f00*/  SYNCS.PHASECHK.TRANS64.TRYWAIT P0, [R7+URZ], R2 ;  /* 0x00000002070075a7 */ /* 0x001064000800017f */
[----:B-1----:R-:W-:Y:S05]  /*7f10*/  @!P0 NANOSLEEP.SYNCS 0x989680 ;  /* 0x009896800000895d */ /* 0x002fea0003900000 */
[----:B------:R-:W1:Y:S02]  /*7f20*/  @!P0 SYNCS.PHASECHK.TRANS64 P0, [R7+URZ], R2 ;  /* 0x00000002070085a7 */ /* 0x000e64000800007f */
[----:B-1----:R-:W-:Y:S05]  /*7f30*/  @!P0 BRA `(.L_x_182) ;  /* 0xfffffffc00f08947 */ /* 0x002fea000383ffff */
[----:B------:R-:W-:Y:S05]  /*7f40*/  BRA `(.L_x_192) ;  /* 0xfffffffc00347947 */ /* 0x000fea000383ffff */
.L_x_183:
[----:B0-----:R0:W1:Y:S02]  /*7f50*/  SYNCS.PHASECHK.TRANS64.TRYWAIT P0, [R4+URZ], R3 ;  /* 0x00000003040075a7 */ /* 0x001064000800017f */
[----:B-1----:R-:W-:Y:S05]  /*7f60*/  @!P0 NANOSLEEP.SYNCS 0x989680 ;  /* 0x009896800000895d */ /* 0x002fea0003900000 */
[----:B------:R-:W1:Y:S02]  /*7f70*/  @!P0 SYNCS.PHASECHK.TRANS64 P0, [R4+URZ], R3 ;  /* 0x00000003040085a7 */ /* 0x000e64000800007f */
[----:B-1----:R-:W-:Y:S05]  /*7f80*/  @!P0 BRA `(.L_x_183) ;  /* 0xfffffffc00f08947 */ /* 0x002fea000383ffff */
[----:B------:R-:W-:Y:S05]  /*7f90*/  BRA `(.L_x_193) ;  /* 0xfffffffc003c7947 */ /* 0x000fea000383ffff */
.L_x_194:
[----:B------:R-:W-:-:S00]  /*7fa0*/  BRA `(.L_x_194) ;  /* 0xfffffffc00fc7947 */ /* 0x000fc0000383ffff */
[----:B------:R-:W-:-:S00]  /*7fb0*/  NOP ;  /* 0x0000000000007918 */ /* 0x000fc00000000000 */
        /* <DEDUP_REMOVED lines=12> */
.L_x_195:


//--------------------- .nv.global.init           --------------------------
	.section	.nv.global.init,"aw",@progbits
.nv.global.init:
	.type		$str$22,@object
	.size		$str$22,($str$23 - $str$22)
$str$22:
        /*0000*/ 	.byte	0x6b, 0x5f, 0x74, 0x69, 0x6c, 0x65, 0x5f, 0x63, 0x6f, 0x75, 0x6e, 0x74, 0x20, 0x3e, 0x3d, 0x20
        /*0010*/ 	.byte	0x31, 0x00
	.type		$str$23,@object
	.size		$str$23,(__unnamed_1 - $str$23)
$str$23:
        /*0012*/ 	.byte	0x2f, 0x74, 0x6d, 0x70, 0x2f, 0x63, 0x75, 0x74, 0x6c, 0x61, 0x73, 0x73, 0x5f, 0x73, 0x77, 0x65
        /*0022*/ 	.byte	0x65, 0x70, 0x5f, 0x73, 0x72, 0x63, 0x2f, 0x69, 0x6e, 0x63, 0x6c, 0x75, 0x64, 0x65, 0x2f, 0x63
        /*0032*/ 	.byte	0x75, 0x74, 0x6c, 0x61, 0x73, 0x73, 0x2f, 0x67, 0x65, 0x6d, 0x6d, 0x2f, 0x63, 0x6f, 0x6c, 0x6c
        /*0042*/ 	.byte	0x65, 0x63, 0x74, 0x69, 0x76, 0x65, 0x2f, 0x73, 0x6d, 0x39, 0x30, 0x5f, 0x6d, 0x6d, 0x61, 0x5f
        /*0052*/ 	.byte	0x74, 0x6d, 0x61, 0x5f, 0x67, 0x6d, 0x6d, 0x61, 0x5f, 0x73, 0x73, 0x5f, 0x77, 0x61, 0x72, 0x70
        /*0062*/ 	.byte	0x73, 0x70, 0x65, 0x63, 0x69, 0x61, 0x6c, 0x69, 0x7a, 0x65, 0x64, 0x2e, 0x68, 0x70, 0x70, 0x00
	.type		__unnamed_1,@object
	.size		__unnamed_1,(.L_0 - __unnamed_1)
__unnamed_1:
        /*0072*/ 	.byte	0x76, 0x6f, 0x69, 0x64, 0x20, 0x63, 0x75, 0x74, 0x6c, 0x61, 0x73, 0x73, 0x3a, 0x3a, 0x67, 0x65
        /* <DEDUP_REMOVED lines=180> */
        /*0bc2*/ 	.byte	0x69, 0x74, 0x79, 0x5d, 0x00
.L_0:


//--------------------- .nv.shared._ZN7cutlass13device_kernelINS_4gemm6kernel13GemmUniversalIN4cute5tupleIJiiiiEEENS1_10collective13CollectiveMmaINS1_34MainloopSm90TmaGmmaWarpSpecializedILi3ENS5_IJNS4_1CILi4EEENSA_ILi1EEESC_EEENS1_35KernelTmaWarpSpecializedCooperativeEEENS5_IJNSA_ILi128EEESG_NSA_ILi64EEEEEENS_6half_tENS5_IJlSC_lEEESJ_SK_NS4_8TiledMMAINS4_8MMA_AtomIJNS4_4SM904GMMA26MMA_64x128x16_F32F16F16_SSILNSO_5MajorE0ELSQ_0ELNSO_7ScaleInE1ELSR_1EEEEEENS4_6LayoutINS5_IJNSA_ILi2EEESC_SC_EEENS5_IJSC_NSA_ILi0EEESX_EEEEENS5_IJNS4_10UnderscoreES10_S10_EEEEENS4_13SM90_TMA_LOADENS4_14ComposedLayoutINS4_7SwizzleILi3ELi4ELi3EEENS4_18smem_ptr_flag_bitsILi16EEENSU_INS5_IJNSA_ILi8EEESH_EEENS5_IJSH_SC_EEEEEEEvNS4_8identityENS4_23SM90_TMA_LOAD_MULTICASTES1D_vS1E_EENS_8epilogue10collective6detail29Sm90TmaWarpSpecializedAdapterINS1I_15DefaultEpilogueISJ_SK_SK_NS1H_6thread17LinearCombinationISJ_Li1EffLNS1M_9ScaleType4KindE0ELNS_15FloatRoundStyleE2ESJ_EENS1_15EpilogueDefaultEEEEEvvEEEEvNT_6ParamsE --------------------------
	.section	.nv.shared._ZN7cutlass13device_kernelINS_4gemm6kernel13GemmUniversalIN4cute5tupleIJiiiiEEENS1_10collective13CollectiveMmaINS1_34MainloopSm90TmaGmmaWarpSpecializedILi3ENS5_IJNS4_1CILi4EEENSA_ILi1EEESC_EEENS1_35KernelTmaWarpSpecializedCooperativeEEENS5_IJNSA_ILi128EEESG_NSA_ILi64EEEEEENS_6half_tENS5_IJlSC_lEEESJ_SK_NS4_8TiledMMAINS4_8MMA_AtomIJNS4_4SM904GMMA26MMA_64x128x16_F32F16F16_SSILNSO_5MajorE0ELSQ_0ELNSO_7ScaleInE1ELSR_1EEEEEENS4_6LayoutINS5_IJNSA_ILi2EEESC_SC_EEENS5_IJSC_NSA_ILi0EEESX_EEEEENS5_IJNS4_10UnderscoreES10_S10_EEEEENS4_13SM90_TMA_LOADENS4_14ComposedLayoutINS4_7SwizzleILi3ELi4ELi3EEENS4_18smem_ptr_flag_bitsILi16EEENSU_INS5_IJNSA_ILi8EEESH_EEENS5_IJSH_SC_EEEEEEEvNS4_8identityENS4_23SM90_TMA_LOAD_MULTICASTES1D_vS1E_EENS_8epilogue10collective6detail29Sm90TmaWarpSpecializedAdapterINS1I_15DefaultEpilogueISJ_SK_SK_NS1H_6thread17LinearCombinationISJ_Li1EffLNS1M_9ScaleType4KindE0ELNS_15FloatRoundStyleE2ESJ_EENS1_15EpilogueDefaultEEEEEvvEEEEvNT_6ParamsE,"aw",@nobits
	.sectionflags	@""
	.align	16
	.zero		1024


//--------------------- .nv.shared.reserved.0     --------------------------
	.section	.nv.shared.reserved.0,"aw",@nobits
	.weak		__nv_reservedSMEM_offset_0_alias
	.size		__nv_reservedSMEM_offset_0_alias, 0, 0
	.other		__nv_reservedSMEM_offset_0_alias,@"STO_CUDA_RESERVED_SHARED STV_DEFAULT"
__nv_reservedSMEM_offset_0_alias:
	.zero		0


//--------------------- .nv.global                --------------------------
	.section	.nv.global,"aw",@nobits
.nv.global:
	.type		_ZN40_INTERNAL_d7e7e6e8_4_k_cu_4507cde3_196004cute1_E,@object
	.size		_ZN40_INTERNAL_d7e7e6e8_4_k_cu_4507cde3_196004cute1_E,(_ZN40_INTERNAL_d7e7e6e8_4_k_cu_4507cde3_196004cuda3std3__45__cpo6cbeginE - _ZN40_INTERNAL_d7e7e6e8_4_k_cu_4507cde3_196004cute1_E)
_ZN40_INTERNAL_d7e7e6e8_4_k_cu_4507cde3_196004cute1_E:
	.zero		1
	.type		_ZN40_INTERNAL_d7e7e6e8_4_k_cu_4507cde3_196004cuda3std3__45__cpo6cbeginE,@object
	.size		_ZN40_INTERNAL_d7e7e6e8_4_k_cu_4507cde3_196004cuda3std3__45__cpo6cbeginE,(_ZN40_INTERNAL_d7e7e6e8_4_k_cu_4507cde3_196004cuda3std3__48in_placeE - _ZN40_INTERNAL_d7e7e6e8_4_k_cu_4507cde3_196004cuda3std3__45__cpo6cbeginE)
_ZN40_INTERNAL_d7e7e6e8_4_k_cu_4507cde3_196004cuda3std3__45__cpo6cbeginE:
	.zero		1
	.type		_ZN40_INTERNAL_d7e7e6e8_4_k_cu_4507cde3_196004cuda3std3__48in_placeE,@object
	.size		_ZN40_INTERNAL_d7e7e6e8_4_k_cu_4507cde3_196004cuda3std3__48in_placeE,(_ZN40_INTERNAL_d7e7e6e8_4_k_cu_4507cde3_196004cuda3std6ranges3__45__cpo9iter_moveE - _ZN40_INTERNAL_d7e7e6e8_4_k_cu_4507cde3_196004cuda3std3__48in_placeE)
_ZN40_INTERNAL_d7e7e6e8_4_k_cu_4507cde3_196004cuda3std3__48in_placeE:
	.zero		1
	.type		_ZN40_INTERNAL_d7e7e6e8_4_k_cu_4507cde3_196004cuda3std6ranges3__45__cpo9iter_moveE,@object
	.size		_ZN40_INTERNAL_d7e7e6e8_4_k_cu_4507cde3_196004cuda3std6ranges3__45__cpo9iter_moveE,(_ZN40_INTERNAL_d7e7e6e8_4_k_cu_4507cde3_196004cuda3std3__45__cpo5beginE - _ZN40_INTERNAL_d7e7e6e8_4_k_cu_4507cde3_196004cuda3std6ranges3__45__cpo9iter_moveE)
_ZN40_INTERNAL_d7e7e6e8_4_k_cu_4507cde3_196004cuda3std6ranges3__45__cpo9iter_moveE:
	.zero		1
	.type		_ZN40_INTERNAL_d7e7e6e8_4_k_cu_4507cde3_196004cuda3std3__45__cpo5beginE,@object
	.size		_ZN40_INTERNAL_d7e7e6e8_4_k_cu_4507cde3_196004cuda3std3__45__cpo5beginE,(_ZN40_INTERNAL_d7e7e6e8_4_k_cu_4507cde3_196004cuda3std3__442_GLOBAL__N__d7e7e6e8_4_k_cu_4507cde3_196006ignoreE - _ZN40_INTERNAL_d7e7e6e8_4_k_cu_4507cde3_196004cuda3std3__45__cpo5beginE)
_ZN40_INTERNAL_d7e7e6e8_4_k_cu_4507cde3_196004cuda3std3__45__cpo5beginE:
	.zero		1
	.type		_ZN40_INTERNAL_d7e7e6e8_4_k_cu_4507cde3_196004cuda3std3__442_GLOBAL__N__d7e7e6e8_4_k_cu_4507cde3_196006ignoreE,@object
	.size		_ZN40_INTERNAL_d7e7e6e8_4_k_cu_4507cde3_196004cuda3std3__442_GLOBAL__N__d7e7e6e8_4_k_cu_4507cde3_196006ignoreE,(_ZN40_INTERNAL_d7e7e6e8_4_k_cu_4507cde3_196004cute7productE - _ZN40_INTERNAL_d7e7e6e8_4_k_cu_4507cde3_196004cuda3std3__442_GLOBAL__N__d7e7e6e8_4_k_cu_4507cde3_196006ignoreE)
_ZN40_INTERNAL_d7e7e6e8_4_k_cu_4507cde3_196004cuda3std3__442_GLOBAL__N__d7e7e6e8_4_k_cu_4507cde3_196006ignoreE:
	.zero		1
	.type		_ZN40_INTERNAL_d7e7e6e8_4_k_cu_4507cde3_196004cute7productE,@object
	.size		_ZN40_INTERNAL_d7e7e6e8_4_k_cu_4507cde3_196004cute7productE,(_ZN40_INTERNAL_d7e7e6e8_4_k_cu_4507cde3_196004cuda3std3__45__cpo3endE - _ZN40_INTERNAL_d7e7e6e8_4_k_cu_4507cde3_196004cute7productE)
_ZN40_INTERNAL_d7e7e6e8_4_k_cu_4507cde3_196004cute7productE:
	.zero		1
	.type		_ZN40_INTERNAL_d7e7e6e8_4_k_cu_4507cde3_196004cuda3std3__45__cpo3endE,@object
	.size		_ZN40_INTERNAL_d7e7e6e8_4_k_cu_4507cde3_196004cuda3std3__45__cpo3endE,(_ZN40_INTERNAL_d7e7e6e8_4_k_cu_4507cde3_196004cuda3std3__419piecewise_constructE - _ZN40_INTERNAL_d7e7e6e8_4_k_cu_4507cde3_196004cuda3std3__45__cpo3endE)
_ZN40_INTERNAL_d7e7e6e8_4_k_cu_4507cde3_196004cuda3std3__45__cpo3endE:
	.zero		1
	.type		_ZN40_INTERNAL_d7e7e6e8_4_k_cu_4507cde3_196004cuda3std3__419piecewise_constructE,@object
	.size		_ZN40_INTERNAL_d7e7e6e8_4_k_cu_4507cde3_196004cuda3std3__419piecewise_constructE,(_ZN40_INTERNAL_d7e7e6e8_4_k_cu_4507cde3_196004cuda3std3__45__cpo4cendE - _ZN40_INTERNAL_d7e7e6e8_4_k_cu_4507cde3_196004cuda3std3__419piecewise_constructE)
_ZN40_INTERNAL_d7e7e6e8_4_k_cu_4507cde3_196004cuda3std3__419piecewise_constructE:
	.zero		1
	.type		_ZN40_INTERNAL_d7e7e6e8_4_k_cu_4507cde3_196004cuda3std3__45__cpo4cendE,@object
	.size		_ZN40_INTERNAL_d7e7e6e8_4_k_cu_4507cde3_196004cuda3std3__45__cpo4cendE,(_ZN40_INTERNAL_d7e7e6e8_4_k_cu_4507cde3_196004cuda3std6ranges3__45__cpo4swapE - _ZN40_INTERNAL_d7e7e6e8_4_k_cu_4507cde3_196004cuda3std3__45__cpo4cendE)
_ZN40_INTERNAL_d7e7e6e8_4_k_cu_4507cde3_196004cuda3std3__45__cpo4cendE:
	.zero		1
	.type		_ZN40_INTERNAL_d7e7e6e8_4_k_cu_4507cde3_196004cuda3std6ranges3__45__cpo4swapE,@object
	.size		_ZN40_INTERNAL_d7e7e6e8_4_k_cu_4507cde3_196004cuda3std6ranges3__45__cpo4swapE,(.L_8 - _ZN40_INTERNAL_d7e7e6e8_4_k_cu_4507cde3_196004cuda3std6ranges3__45__cpo4swapE)
_ZN40_INTERNAL_d7e7e6e8_4_k_cu_4507cde3_196004cuda3std6ranges3__45__cpo4swapE:
	.zero		1
.L_8:


//--------------------- .nv.constant0._ZN7cutlass13device_kernelINS_4gemm6kernel13GemmUniversalIN4cute5tupleIJiiiiEEENS1_10collective13CollectiveMmaINS1_34MainloopSm90TmaGmmaWarpSpecializedILi3ENS5_IJNS4_1CILi4EEENSA_ILi1EEESC_EEENS1_35KernelTmaWarpSpecializedCooperativeEEENS5_IJNSA_ILi128EEESG_NSA_ILi64EEEEEENS_6half_tENS5_IJlSC_lEEESJ_SK_NS4_8TiledMMAINS4_8MMA_AtomIJNS4_4SM904GMMA26MMA_64x128x16_F32F16F16_SSILNSO_5MajorE0ELSQ_0ELNSO_7ScaleInE1ELSR_1EEEEEENS4_6LayoutINS5_IJNSA_ILi2EEESC_SC_EEENS5_IJSC_NSA_ILi0EEESX_EEEEENS5_IJNS4_10UnderscoreES10_S10_EEEEENS4_13SM90_TMA_LOADENS4_14ComposedLayoutINS4_7SwizzleILi3ELi4ELi3EEENS4_18smem_ptr_flag_bitsILi16EEENSU_INS5_IJNSA_ILi8EEESH_EEENS5_IJSH_SC_EEEEEEEvNS4_8identityENS4_23SM90_TMA_LOAD_MULTICASTES1D_vS1E_EENS_8epilogue10collective6detail29Sm90TmaWarpSpecializedAdapterINS1I_15DefaultEpilogueISJ_SK_SK_NS1H_6thread17LinearCombinationISJ_Li1EffLNS1M_9ScaleType4KindE0ELNS_15FloatRoundStyleE2ESJ_EENS1_15EpilogueDefaultEEEEEvvEEEEvNT_6ParamsE --------------------------
	.section	.nv.constant0._ZN7cutlass13device_kernelINS_4gemm6kernel13GemmUniversalIN4cute5tupleIJiiiiEEENS1_10collective13CollectiveMmaINS1_34MainloopSm90TmaGmmaWarpSpecializedILi3ENS5_IJNS4_1CILi4EEENSA_ILi1EEESC_EEENS1_35KernelTmaWarpSpecializedCooperativeEEENS5_IJNSA_ILi128EEESG_NSA_ILi64EEEEEENS_6half_tENS5_IJlSC_lEEESJ_SK_NS4_8TiledMMAINS4_8MMA_AtomIJNS4_4SM904GMMA26MMA_64x128x16_F32F16F16_SSILNSO_5MajorE0ELSQ_0ELNSO_7ScaleInE1ELSR_1EEEEEENS4_6LayoutINS5_IJNSA_ILi2EEESC_SC_EEENS5_IJSC_NSA_ILi0EEESX_EEEEENS5_IJNS4_10UnderscoreES10_S10_EEEEENS4_13SM90_TMA_LOADENS4_14ComposedLayoutINS4_7SwizzleILi3ELi4ELi3EEENS4_18smem_ptr_flag_bitsILi16EEENSU_INS5_IJNSA_ILi8EEESH_EEENS5_IJSH_SC_EEEEEEEvNS4_8identityENS4_23SM90_TMA_LOAD_MULTICASTES1D_vS1E_EENS_8epilogue10collective6detail29Sm90TmaWarpSpecializedAdapterINS1I_15DefaultEpilogueISJ_SK_SK_NS1H_6thread17LinearCombinationISJ_Li1EffLNS1M_9ScaleType4KindE0ELNS_15FloatRoundStyleE2ESJ_EENS1_15EpilogueDefaultEEEEEvvEEEEvNT_6ParamsE,"a",@progbits
	.sectionflags	@""
	.align	4
.nv.constant0._ZN7cutlass13device_kernelINS_4gemm6kernel13GemmUniversalIN4cute5tupleIJiiiiEEENS1_10collective13CollectiveMmaINS1_34MainloopSm90TmaGmmaWarpSpecializedILi3ENS5_IJNS4_1CILi4EEENSA_ILi1EEESC_EEENS1_35KernelTmaWarpSpecializedCooperativeEEENS5_IJNSA_ILi128EEESG_NSA_ILi64EEEEEENS_6half_tENS5_IJlSC_lEEESJ_SK_NS4_8TiledMMAINS4_8MMA_AtomIJNS4_4SM904GMMA26MMA_64x128x16_F32F16F16_SSILNSO_5MajorE0ELSQ_0ELNSO_7ScaleInE1ELSR_1EEEEEENS4_6LayoutINS5_IJNSA_ILi2EEESC_SC_EEENS5_IJSC_NSA_ILi0EEESX_EEEEENS5_IJNS4_10UnderscoreES10_S10_EEEEENS4_13SM90_TMA_LOADENS4_14ComposedLayoutINS4_7SwizzleILi3ELi4ELi3EEENS4_18smem_ptr_flag_bitsILi16EEENSU_INS5_IJNSA_ILi8EEESH_EEENS5_IJSH_SC_EEEEEEEvNS4_8identityENS4_23SM90_TMA_LOAD_MULTICASTES1D_vS1E_EENS_8epilogue10collective6detail29Sm90TmaWarpSpecializedAdapterINS1I_15DefaultEpilogueISJ_SK_SK_NS1H_6thread17LinearCombinationISJ_Li1EffLNS1M_9ScaleType4KindE0ELNS_15FloatRoundStyleE2ESJ_EENS1_15EpilogueDefaultEEEEEvvEEEEvNT_6ParamsE:
	.zero		1664


//--------------------- SYMBOLS --------------------------

	.type		.nv.reservedSmem.offset0,@object
	.size		.nv.reservedSmem.offset0,0x4
	.type		__assertfail,@function
